	.target	sm_80

	.elftype	@"ET_EXEC"


//--------------------- .note.nv.tkinfo           --------------------------
	.section	.note.nv.tkinfo,"",@"SHT_NOTE"
	.sectionflags	@"SHF_NOTE_NV_TKINFO"
	.tkinfo
        /*0018*/ 	.word	0x00000002
        /*0030*/ 	.string	""
        /*0030*/ 	.string	"ptxas"
        /*0030*/ 	.string	"Cuda compilation tools, release 13.0, V13.0.88"
        /*0030*/ 	.string	"Build cuda_13.0.r13.0/compiler.36424714_0"
        /*0030*/ 	.string	"-v  -suppress-debug-info  -lineinfo  -arch sm_80 "



//--------------------- .note.nv.cuinfo           --------------------------
	.section	.note.nv.cuinfo,"",@"SHT_NOTE"
	.sectionflags	@"SHF_NOTE_NV_CUINFO"
        /*0018*/ 	.short	0x0002
        /*001a*/ 	.short	0x0050
        /*001c*/ 	.short	0x0082
	.zero		2


//--------------------- .nv.info                  --------------------------
	.section	.nv.info,"",@"SHT_CUDA_INFO"
	.align	4


	//----- nvinfo : EIATTR_REGCOUNT
	.align		4
        /*0000*/ 	.byte	0x04, 0x2f
        /*0002*/ 	.short	(.L_1 - .L_0)
	.align		4
.L_0:
        /*0004*/ 	.word	index@(matmul_kernel)
        /*0008*/ 	.word	0x000000c4


	//----- nvinfo : EIATTR_FRAME_SIZE
	.align		4
.L_1:
        /*000c*/ 	.byte	0x04, 0x11
        /*000e*/ 	.short	(.L_3 - .L_2)
	.align		4
.L_2:
        /*0010*/ 	.word	index@(matmul_kernel)
        /*0014*/ 	.word	0x00000000


	//----- nvinfo : EIATTR_MIN_STACK_SIZE
	.align		4
.L_3:
        /*0018*/ 	.byte	0x04, 0x12
        /*001a*/ 	.short	(.L_5 - .L_4)
	.align		4
.L_4:
        /*001c*/ 	.word	index@(matmul_kernel)
        /*0020*/ 	.word	0x00000000
.L_5:


//--------------------- .nv.info.matmul_kernel    --------------------------
	.section	.nv.info.matmul_kernel,"",@"SHT_CUDA_INFO"
	.sectionflags	@""
	.align	4


	//----- nvinfo : EIATTR_CUDA_API_VERSION
	.align		4
        /*0000*/ 	.byte	0x04, 0x37
        /*0002*/ 	.short	(.L_7 - .L_6)
.L_6:
        /*0004*/ 	.word	0x00000082


	//----- nvinfo : EIATTR_SW2861232_WAR
	.align		4
.L_7:
        /*0008*/ 	.byte	0x01, 0x35
	.zero		2


	//----- nvinfo : EIATTR_PARAM_CBANK
	.align		4
        /*000c*/ 	.byte	0x04, 0x0a
        /*000e*/ 	.short	(.L_9 - .L_8)
	.align		4
.L_8:
        /*0010*/ 	.word	index@(.nv.constant0.matmul_kernel)
        /*0014*/ 	.short	0x0160
        /*0016*/ 	.short	0x0050


	//----- nvinfo : EIATTR_CBANK_PARAM_SIZE
	.align		4
.L_9:
        /*0018*/ 	.byte	0x03, 0x19
        /*001a*/ 	.short	0x0050


	//----- nvinfo : EIATTR_KPARAM_INFO
	.align		4
        /*001c*/ 	.byte	0x04, 0x17
        /*001e*/ 	.short	(.L_11 - .L_10)
.L_10:
        /*0020*/ 	.word	0x00000000
        /*0024*/ 	.short	0x000d
        /*0026*/ 	.short	0x0048
        /*0028*/ 	.byte	0x00, 0xf4, 0x21, 0x00


	//----- nvinfo : EIATTR_KPARAM_INFO
	.align		4
.L_11:
        /*002c*/ 	.byte	0x04, 0x17
        /*002e*/ 	.short	(.L_13 - .L_12)
.L_12:
        /*0030*/ 	.word	0x00000000
        /*0034*/ 	.short	0x000c
        /*0036*/ 	.short	0x0040
        /*0038*/ 	.byte	0x00, 0xf4, 0x21, 0x00


	//----- nvinfo : EIATTR_KPARAM_INFO
	.align		4
.L_13:
        /*003c*/ 	.byte	0x04, 0x17
        /*003e*/ 	.short	(.L_15 - .L_14)
.L_14:
        /*0040*/ 	.word	0x00000000
        /*0044*/ 	.short	0x000b
        /*0046*/ 	.short	0x0038
        /*0048*/ 	.byte	0x00, 0xf0, 0x11, 0x00


	//----- nvinfo : EIATTR_KPARAM_INFO
	.align		4
.L_15:
        /*004c*/ 	.byte	0x04, 0x17
        /*004e*/ 	.short	(.L_17 - .L_16)
.L_16:
        /*0050*/ 	.word	0x00000000
        /*0054*/ 	.short	0x000a
        /*0056*/ 	.short	0x0034
        /*0058*/ 	.byte	0x00, 0xf0, 0x11, 0x00


	//----- nvinfo : EIATTR_KPARAM_INFO
	.align		4
.L_17:
        /*005c*/ 	.byte	0x04, 0x17
        /*005e*/ 	.short	(.L_19 - .L_18)
.L_18:
        /*0060*/ 	.word	0x00000000
        /*0064*/ 	.short	0x0009
        /*0066*/ 	.short	0x0030
        /*0068*/ 	.byte	0x00, 0xf0, 0x11, 0x00


	//----- nvinfo : EIATTR_KPARAM_INFO
	.align		4
.L_19:
        /*006c*/ 	.byte	0x04, 0x17
        /*006e*/ 	.short	(.L_21 - .L_20)
.L_20:
        /*0070*/ 	.word	0x00000000
        /*0074*/ 	.short	0x0008
        /*0076*/ 	.short	0x002c
        /*0078*/ 	.byte	0x00, 0xf0, 0x11, 0x00


	//----- nvinfo : EIATTR_KPARAM_INFO
	.align		4
.L_21:
        /*007c*/ 	.byte	0x04, 0x17
        /*007e*/ 	.short	(.L_23 - .L_22)
.L_22:
        /*0080*/ 	.word	0x00000000
        /*0084*/ 	.short	0x0007
        /*0086*/ 	.short	0x0028
        /*0088*/ 	.byte	0x00, 0xf0, 0x11, 0x00


	//----- nvinfo : EIATTR_KPARAM_INFO
	.align		4
.L_23:
        /*008c*/ 	.byte	0x04, 0x17
        /*008e*/ 	.short	(.L_25 - .L_24)
.L_24:
        /*0090*/ 	.word	0x00000000
        /*0094*/ 	.short	0x0006
        /*0096*/ 	.short	0x0024
        /*0098*/ 	.byte	0x00, 0xf0, 0x11, 0x00


	//----- nvinfo : EIATTR_KPARAM_INFO
	.align		4
.L_25:
        /*009c*/ 	.byte	0x04, 0x17
        /*009e*/ 	.short	(.L_27 - .L_26)
.L_26:
        /*00a0*/ 	.word	0x00000000
        /*00a4*/ 	.short	0x0005
        /*00a6*/ 	.short	0x0020
        /*00a8*/ 	.byte	0x00, 0xf0, 0x11, 0x00


	//----- nvinfo : EIATTR_KPARAM_INFO
	.align		4
.L_27:
        /*00ac*/ 	.byte	0x04, 0x17
        /*00ae*/ 	.short	(.L_29 - .L_28)
.L_28:
        /*00b0*/ 	.word	0x00000000
        /*00b4*/ 	.short	0x0004
        /*00b6*/ 	.short	0x001c
        /*00b8*/ 	.byte	0x00, 0xf0, 0x11, 0x00


	//----- nvinfo : EIATTR_KPARAM_INFO
	.align		4
.L_29:
        /*00bc*/ 	.byte	0x04, 0x17
        /*00be*/ 	.short	(.L_31 - .L_30)
.L_30:
        /*00c0*/ 	.word	0x00000000
        /*00c4*/ 	.short	0x0003
        /*00c6*/ 	.short	0x0018
        /*00c8*/ 	.byte	0x00, 0xf0, 0x11, 0x00


	//----- nvinfo : EIATTR_KPARAM_INFO
	.align		4
.L_31:
        /*00cc*/ 	.byte	0x04, 0x17
        /*00ce*/ 	.short	(.L_33 - .L_32)
.L_32:
        /*00d0*/ 	.word	0x00000000
        /*00d4*/ 	.short	0x0002
        /*00d6*/ 	.short	0x0010
        /*00d8*/ 	.byte	0x00, 0xf4, 0x21, 0x00


	//----- nvinfo : EIATTR_KPARAM_INFO
	.align		4
.L_33:
        /*00dc*/ 	.byte	0x04, 0x17
        /*00de*/ 	.short	(.L_35 - .L_34)
.L_34:
        /*00e0*/ 	.word	0x00000000
        /*00e4*/ 	.short	0x0001
        /*00e6*/ 	.short	0x0008
        /*00e8*/ 	.byte	0x00, 0xf4, 0x21, 0x00


	//----- nvinfo : EIATTR_KPARAM_INFO
	.align		4
.L_35:
        /*00ec*/ 	.byte	0x04, 0x17
        /*00ee*/ 	.short	(.L_37 - .L_36)
.L_36:
        /*00f0*/ 	.word	0x00000000
        /*00f4*/ 	.short	0x0000
        /*00f6*/ 	.short	0x0000
        /*00f8*/ 	.byte	0x00, 0xf4, 0x21, 0x00


	//----- nvinfo : EIATTR_MAXREG_COUNT
	.align		4
.L_37:
        /*00fc*/ 	.byte	0x03, 0x1b
        /*00fe*/ 	.short	0x00ff


	//----- nvinfo : EIATTR_NUM_BARRIERS
	.align		4
        /*0100*/ 	.byte	0x02, 0x4c
        /*0102*/ 	.byte	0x01
	.zero		1


	//----- nvinfo : EIATTR_MERCURY_ISA_VERSION
	.align		4
        /*0104*/ 	.byte	0x03, 0x5f
        /*0106*/ 	.short	0x0000


	//----- nvinfo : EIATTR_EXIT_INSTR_OFFSETS
	.align		4
        /*0108*/ 	.byte	0x04, 0x1c
        /*010a*/ 	.short	(.L_39 - .L_38)


	//   ....[0]....
.L_38:
        /*010c*/ 	.word	0x00004070


	//   ....[1]....
        /*0110*/ 	.word	0x000040a0


	//----- nvinfo : EIATTR_REQNTID
	.align		4
.L_39:
        /*0114*/ 	.byte	0x04, 0x10
        /*0116*/ 	.short	(.L_41 - .L_40)
.L_40:
        /*0118*/ 	.word	0x00000100
        /*011c*/ 	.word	0x00000001
        /*0120*/ 	.word	0x00000001
.L_41:


//--------------------- .nv.callgraph             --------------------------
	.section	.nv.callgraph,"",@"SHT_CUDA_CALLGRAPH"
	.align	4
	.sectionentsize	8
	.align		4
        /*0000*/ 	.word	0x00000000
	.align		4
        /*0004*/ 	.word	0xffffffff
	.align		4
        /*0008*/ 	.word	0x00000000
	.align		4
        /*000c*/ 	.word	0xfffffffe
	.align		4
        /*0010*/ 	.word	0x00000000
	.align		4
        /*0014*/ 	.word	0xfffffffd
	.align		4
        /*0018*/ 	.word	0x00000000
	.align		4
        /*001c*/ 	.word	0xfffffffc


//--------------------- .nv.rel.action            --------------------------
	.section	.nv.rel.action,"",@"SHT_CUDA_RELOCINFO"
	.align	8
	.sectionentsize	8
        /*0000*/ 	.byte	0x73, 0x00, 0x00, 0x00, 0x00, 0x00, 0x00, 0x00, 0x00, 0x00, 0x00, 0x11, 0x25, 0x00, 0x05, 0x36


//--------------------- .nv.constant0.matmul_kernel --------------------------
	.section	.nv.constant0.matmul_kernel,"a",@progbits
	.sectionflags	@""
	.align	4
.nv.constant0.matmul_kernel:
	.zero		432


//--------------------- .text.matmul_kernel       --------------------------
	.section	.text.matmul_kernel,"ax",@progbits
	.sectioninfo	@"SHI_REGISTERS=196"
	.align	128
        .global         matmul_kernel
        .type           matmul_kernel,@function
        .size           matmul_kernel,(.L_x_4 - matmul_kernel)
        .other          matmul_kernel,@"STO_CUDA_ENTRY STV_DEFAULT"
matmul_kernel:
.text.matmul_kernel:
[----:B------:R-:W-:Y:S02]  /*0000*/  IMAD.MOV.U32 R1, RZ, RZ, c[0x0][0x28] ;  /* 0x00000a00ff017624 */ /* 0x000fe400078e00ff */
[----:B------:R-:W-:Y:S01]  /*0010*/  IMAD.MOV.U32 R0, RZ, RZ, c[0x0][0x17c] ;  /* 0x00005f00ff007624 */ /* 0x000fe200078e00ff */
[----:B------:R-:W0:Y:S01]  /*0020*/  S2R R5, SR_CTAID.X ;  /* 0x0000000000057919 */ /* 0x000e220000002500 */
[----:B------:R-:W-:-:S03]  /*0030*/  ULDC.64 UR6, c[0x0][0x118] ;  /* 0x0000460000067ab9 */ /* 0x000fc60000000a00 */
[----:B------:R-:W-:Y:S01]  /*0040*/  IADD3 R0, R0, 0x3f, RZ ;  /* 0x0000003f00007810 */ /* 0x000fe20007ffe0ff */
[----:B------:R-:W1:Y:S03]  /*0050*/  S2R R89, SR_TID.X ;  /* 0x0000000000597919 */ /* 0x000e660000002100 */
[----:B------:R-:W-:-:S04]  /*0060*/  SHF.R.S32.HI R3, RZ, 0x1f, R0 ;  /* 0x0000001fff037819 */ /* 0x000fc80000011400 */
[----:B------:R-:W-:-:S04]  /*0070*/  LEA.HI R3, R3, R0, RZ, 0x6 ;  /* 0x0000000003037211 */ /* 0x000fc800078f30ff */
[----:B------:R-:W-:-:S05]  /*0080*/  SHF.R.S32.HI R3, RZ, 0x6, R3 ;  /* 0x00000006ff037819 */ /* 0x000fca0000011403 */
[----:B------:R-:W-:Y:S01]  /*0090*/  IMAD.SHL.U32 R4, R3, 0x8, RZ ;  /* 0x0000000803047824 */ /* 0x000fe200078e00ff */
[----:B0-----:R-:W-:-:S04]  /*00a0*/  IABS R8, R5 ;  /* 0x0000000500087213 */ /* 0x001fc80000000000 */
[-C--:B------:R-:W-:Y:S02]  /*00b0*/  IABS R7, R4.reuse ;  /* 0x0000000400077213 */ /* 0x080fe40000000000 */
[----:B------:R-:W-:Y:S02]  /*00c0*/  IABS R10, R4 ;  /* 0x00000004000a7213 */ /* 0x000fe40000000000 */
[----:B------:R-:W0:Y:S01]  /*00d0*/  I2F.RP R0, R7 ;  /* 0x0000000700007306 */ /* 0x000e220000209400 */
[C---:B-1----:R-:W-:Y:S02]  /*00e0*/  LOP3.LUT R82, R89.reuse, 0xf, RZ, 0xc0, !PT ;  /* 0x0000000f59527812 */ /* 0x042fe400078ec0ff */
[----:B------:R-:W-:Y:S02]  /*00f0*/  SHF.R.U32.HI R83, RZ, 0x4, R89 ;  /* 0x00000004ff537819 */ /* 0x000fe40000011659 */
[C---:B------:R-:W-:Y:S02]  /*0100*/  LOP3.LUT R87, R89.reuse, 0x80, RZ, 0xc0, !PT ;  /* 0x0000008059577812 */ /* 0x040fe400078ec0ff */
[----:B------:R-:W-:-:S02]  /*0110*/  LEA.HI R85, R89, 0x30, RZ, 0x1c ;  /* 0x0000003059557811 */ /* 0x000fc400078fe0ff */
[----:B------:R-:W-:Y:S01]  /*0120*/  SGXT.U32 R83, R83, 0x4 ;  /* 0x000000045353781a */ /* 0x000fe20000000000 */
[----:B0-----:R-:W0:Y:S02]  /*0130*/  MUFU.RCP R0, R0 ;  /* 0x0000000000007308 */ /* 0x001e240000001000 */
[----:B0-----:R-:W-:Y:S01]  /*0140*/  IADD3 R2, R0, 0xffffffe, RZ ;  /* 0x0ffffffe00027810 */ /* 0x001fe20007ffe0ff */
[----:B------:R-:W-:-:S05]  /*0150*/  IMAD.MOV R0, RZ, RZ, -R10 ;  /* 0x000000ffff007224 */ /* 0x000fca00078e0a0a */
[----:B------:R0:W1:Y:S02]  /*0160*/  F2I.FTZ.U32.TRUNC.NTZ R3, R2 ;  /* 0x0000000200037305 */ /* 0x000064000021f000 */
[----:B0-----:R-:W-:Y:S02]  /*0170*/  IMAD.MOV.U32 R2, RZ, RZ, RZ ;  /* 0x000000ffff027224 */ /* 0x001fe400078e00ff */
[----:B-1----:R-:W-:-:S04]  /*0180*/  IMAD.MOV R6, RZ, RZ, -R3 ;  /* 0x000000ffff067224 */ /* 0x002fc800078e0a03 */
[----:B------:R-:W-:Y:S02]  /*0190*/  IMAD R9, R6, R7, RZ ;  /* 0x0000000706097224 */ /* 0x000fe400078e02ff */
[----:B------:R-:W-:Y:S02]  /*01a0*/  IMAD.MOV.U32 R6, RZ, RZ, R8 ;  /* 0x000000ffff067224 */ /* 0x000fe400078e0008 */
[----:B------:R-:W-:-:S06]  /*01b0*/  IMAD.HI.U32 R3, R3, R9, R2 ;  /* 0x0000000903037227 */ /* 0x000fcc00078e0002 */
[----:B------:R-:W-:-:S04]  /*01c0*/  IMAD.HI.U32 R3, R3, R6, RZ ;  /* 0x0000000603037227 */ /* 0x000fc800078e00ff */
[----:B------:R-:W-:-:S05]  /*01d0*/  IMAD R0, R3, R0, R6 ;  /* 0x0000000003007224 */ /* 0x000fca00078e0206 */
[----:B------:R-:W-:-:S13]  /*01e0*/  ISETP.GT.U32.AND P1, PT, R7, R0, PT ;  /* 0x000000000700720c */ /* 0x000fda0003f24070 */
[----:B------:R-:W-:Y:S01]  /*01f0*/  @!P1 IMAD.IADD R0, R0, 0x1, -R7 ;  /* 0x0000000100009824 */ /* 0x000fe200078e0a07 */
[----:B------:R-:W-:Y:S02]  /*0200*/  @!P1 IADD3 R3, R3, 0x1, RZ ;  /* 0x0000000103039810 */ /* 0x000fe40007ffe0ff */
[----:B------:R-:W-:Y:S02]  /*0210*/  ISETP.NE.AND P1, PT, R4, RZ, PT ;  /* 0x000000ff0400720c */ /* 0x000fe40003f25270 */
[----:B------:R-:W-:Y:S02]  /*0220*/  ISETP.GE.U32.AND P0, PT, R0, R7, PT ;  /* 0x000000070000720c */ /* 0x000fe40003f06070 */
[----:B------:R-:W-:-:S04]  /*0230*/  LOP3.LUT R0, R5, R4, RZ, 0x3c, !PT ;  /* 0x0000000405007212 */ /* 0x000fc800078e3cff */
[----:B------:R-:W-:Y:S01]  /*0240*/  ISETP.GE.AND P2, PT, R0, RZ, PT ;  /* 0x000000ff0000720c */ /* 0x000fe20003f46270 */
[----:B------:R-:W-:-:S05]  /*0250*/  IMAD.MOV.U32 R0, RZ, RZ, c[0x0][0x178] ;  /* 0x00005e00ff007624 */ /* 0x000fca00078e00ff */
[----:B------:R-:W-:Y:S02]  /*0260*/  IADD3 R0, R0, 0xf, RZ ;  /* 0x0000000f00007810 */ /* 0x000fe40007ffe0ff */
[----:B------:R-:W-:-:S05]  /*0270*/  @P0 IADD3 R3, R3, 0x1, RZ ;  /* 0x0000000103030810 */ /* 0x000fca0007ffe0ff */
[----:B------:R-:W-:Y:S01]  /*0280*/  IMAD.MOV.U32 R2, RZ, RZ, R3 ;  /* 0x000000ffff027224 */ /* 0x000fe200078e0003 */
[----:B------:R-:W-:-:S03]  /*0290*/  SHF.R.S32.HI R3, RZ, 0x1f, R0 ;  /* 0x0000001fff037819 */ /* 0x000fc60000011400 */
[----:B------:R-:W-:Y:S01]  /*02a0*/  @!P2 IMAD.MOV R2, RZ, RZ, -R2 ;  /* 0x000000ffff02a224 */ /* 0x000fe200078e0a02 */
[----:B------:R-:W-:Y:S02]  /*02b0*/  @!P1 LOP3.LUT R2, RZ, R4, RZ, 0x33, !PT ;  /* 0x00000004ff029212 */ /* 0x000fe400078e33ff */
[----:B------:R-:W-:-:S03]  /*02c0*/  LEA.HI R3, R3, R0, RZ, 0x4 ;  /* 0x0000000003037211 */ /* 0x000fc600078f20ff */
[----:B------:R-:W-:Y:S02]  /*02d0*/  IMAD.SHL.U32 R6, R2, 0x8, RZ ;  /* 0x0000000802067824 */ /* 0x000fe400078e00ff */
[----:B------:R-:W-:-:S03]  /*02e0*/  IMAD.MOV R2, RZ, RZ, -R2 ;  /* 0x000000ffff027224 */ /* 0x000fc600078e0a02 */
[----:B------:R-:W-:Y:S01]  /*02f0*/  LEA.HI.SX32 R3, R3, -R6, 0x1c ;  /* 0x8000000603037211 */ /* 0x000fe200078fe2ff */
[----:B------:R-:W-:-:S03]  /*0300*/  IMAD R11, R4, R2, R5 ;  /* 0x00000002040b7224 */ /* 0x000fc600078e0205 */
[----:B------:R-:W-:-:S04]  /*0310*/  IMNMX R8, R3, 0x8, PT ;  /* 0x0000000803087817 */ /* 0x000fc80003800200 */
[-C--:B------:R-:W-:Y:S02]  /*0320*/  IABS R7, R8.reuse ;  /* 0x0000000800077213 */ /* 0x080fe40000000000 */
[----:B------:R-:W-:Y:S02]  /*0330*/  IABS R4, R8 ;  /* 0x0000000800047213 */ /* 0x000fe40000000000 */
[----:B------:R-:W0:Y:S08]  /*0340*/  I2F.RP R0, R7 ;  /* 0x0000000700007306 */ /* 0x000e300000209400 */
[----:B0-----:R-:W0:Y:S02]  /*0350*/  MUFU.RCP R0, R0 ;  /* 0x0000000000007308 */ /* 0x001e240000001000 */
[----:B0-----:R-:W-:Y:S01]  /*0360*/  IADD3 R3, R0, 0xffffffe, RZ ;  /* 0x0ffffffe00037810 */ /* 0x001fe20007ffe0ff */
[----:B------:R-:W-:-:S05]  /*0370*/  IMAD.MOV R0, RZ, RZ, -R4 ;  /* 0x000000ffff007224 */ /* 0x000fca00078e0a04 */
[----:B------:R-:W0:Y:S02]  /*0380*/  F2I.FTZ.U32.TRUNC.NTZ R3, R3 ;  /* 0x0000000300037305 */ /* 0x000e24000021f000 */
[----:B0-----:R-:W-:-:S04]  /*0390*/  IMAD.MOV R9, RZ, RZ, -R3 ;  /* 0x000000ffff097224 */ /* 0x001fc800078e0a03 */
[----:B------:R-:W-:Y:S01]  /*03a0*/  IMAD.MOV.U32 R2, RZ, RZ, R9 ;  /* 0x000000ffff027224 */ /* 0x000fe200078e0009 */
[----:B------:R-:W-:-:S03]  /*03b0*/  IABS R9, R11 ;  /* 0x0000000b00097213 */ /* 0x000fc60000000000 */
[----:B------:R-:W-:Y:S02]  /*03c0*/  IMAD R5, R2, R7, RZ ;  /* 0x0000000702057224 */ /* 0x000fe400078e02ff */
[----:B------:R-:W-:-:S04]  /*03d0*/  IMAD.MOV.U32 R2, RZ, RZ, RZ ;  /* 0x000000ffff027224 */ /* 0x000fc800078e00ff */
        /* <DEDUP_REMOVED lines=9> */
[----:B------:R-:W-:-:S07]  /*0470*/  ISETP.GE.AND P2, PT, R0, RZ, PT ;  /* 0x000000ff0000720c */ /* 0x000fce0003f46270 */
[----:B------:R-:W-:-:S04]  /*0480*/  @P0 IADD3 R2, R2, 0x1, RZ ;  /* 0x0000000102020810 */ /* 0x000fc80007ffe0ff */
[----:B------:R-:W-:Y:S01]  /*0490*/  MOV R0, R2 ;  /* 0x0000000200007202 */ /* 0x000fe20000000f00 */
[----:B------:R-:W-:-:S04]  /*04a0*/  IMAD.MOV.U32 R2, RZ, RZ, c[0x0][0x180] ;  /* 0x00006000ff027624 */ /* 0x000fc800078e00ff */
[----:B------:R-:W-:Y:S01]  /*04b0*/  @!P2 IMAD.MOV R0, RZ, RZ, -R0 ;  /* 0x000000ffff00a224 */ /* 0x000fe200078e0a00 */
[----:B------:R-:W-:Y:S02]  /*04c0*/  IADD3 R2, R2, 0x7f, RZ ;  /* 0x0000007f02027810 */ /* 0x000fe40007ffe0ff */
[----:B------:R-:W-:Y:S02]  /*04d0*/  @!P1 LOP3.LUT R0, RZ, R8, RZ, 0x33, !PT ;  /* 0x00000008ff009212 */ /* 0x000fe400078e33ff */
[----:B------:R-:W-:-:S03]  /*04e0*/  ISETP.GT.AND P0, PT, R2, 0x7f, PT ;  /* 0x0000007f0200780c */ /* 0x000fc60003f04270 */
[----:B------:R-:W-:Y:S02]  /*04f0*/  IMAD.MOV R3, RZ, RZ, -R0 ;  /* 0x000000ffff037224 */ /* 0x000fe400078e0a00 */
[----:B------:R-:W-:Y:S02]  /*0500*/  IMAD.SHL.U32 R0, R0, 0x40, RZ ;  /* 0x0000004000007824 */ /* 0x000fe400078e00ff */
[----:B------:R-:W-:-:S04]  /*0510*/  IMAD R3, R8, R3, R11 ;  /* 0x0000000308037224 */ /* 0x000fc800078e020b */
[----:B------:R-:W-:Y:S02]  /*0520*/  IMAD.IADD R3, R6, 0x1, R3 ;  /* 0x0000000106037824 */ /* 0x000fe400078e0203 */
[----:B------:R-:W-:Y:S01]  /*0530*/  @!P0 IMAD.SHL.U32 R80, R89, 0x20, RZ ;  /* 0x0000002059508824 */ /* 0x000fe200078e00ff */
[----:B------:R-:W-:Y:S01]  /*0540*/  @!P0 PRMT R4, RZ, 0x7610, R4 ;  /* 0x00007610ff048816 */ /* 0x000fe20000000004 */
[----:B------:R-:W-:Y:S01]  /*0550*/  IMAD R82, R3, 0x10, R82 ;  /* 0x0000001003527824 */ /* 0x000fe200078e0252 */
[----:B------:R-:W-:Y:S01]  /*0560*/  @!P0 PRMT R6, RZ, 0x7610, R6 ;  /* 0x00007610ff068816 */ /* 0x000fe20000000006 */
[----:B------:R-:W-:Y:S01]  /*0570*/  @!P0 IMAD.SHL.U32 R81, R89, 0x40, RZ ;  /* 0x0000004059518824 */ /* 0x000fe200078e00ff */
[----:B------:R-:W-:Y:S02]  /*0580*/  @!P0 PRMT R4, R4, 0x5410, RZ ;  /* 0x0000541004048816 */ /* 0x000fe400000000ff */
[----:B------:R-:W-:Y:S02]  /*0590*/  @!P0 PRMT R6, R6, 0x5410, RZ ;  /* 0x0000541006068816 */ /* 0x000fe400000000ff */
[----:B------:R-:W-:Y:S01]  /*05a0*/  @!P0 LOP3.LUT R80, R80, 0x60, RZ, 0xc0, !PT ;  /* 0x0000006050508812 */ /* 0x000fe200078ec0ff */
[----:B------:R-:W-:Y:S05]  /*05b0*/  @!P0 BRA `(.L_x_0) ;  /* 0x0000377000008947 */ /* 0x000fea0003800000 */
[----:B------:R-:W-:Y:S01]  /*05c0*/  IABS R41, c[0x0][0x17c] ;  /* 0x00005f0000297a13 */ /* 0x000fe20000000000 */
[----:B------:R-:W-:Y:S01]  /*05d0*/  IMAD.SHL.U32 R80, R89, 0x20, RZ ;  /* 0x0000002059507824 */ /* 0x000fe200078e00ff */
[----:B------:R-:W-:Y:S01]  /*05e0*/  LEA.HI R39, R87, R0, RZ, 0x19 ;  /* 0x0000000057277211 */ /* 0x000fe200078fc8ff */
[----:B------:R-:W-:Y:S01]  /*05f0*/  IMAD.SHL.U32 R86, R89, 0x2, RZ ;  /* 0x0000000259567824 */ /* 0x000fe200078e00ff */
[----:B------:R-:W0:Y:S01]  /*0600*/  I2F.RP R6, R41 ;  /* 0x0000002900067306 */ /* 0x000e220000209400 */
[----:B------:R-:W-:Y:S01]  /*0610*/  IABS R44, c[0x0][0x178] ;  /* 0x00005e00002c7a13 */ /* 0x000fe20000000000 */
[----:B------:R-:W-:Y:S01]  /*0620*/  IMAD.MOV.U32 R97, RZ, RZ, c[0x0][0x188] ;  /* 0x00006200ff617624 */ /* 0x000fe200078e00ff */
[C---:B------:R-:W-:Y:S01]  /*0630*/  IADD3 R3, R39.reuse, 0x3e, RZ ;  /* 0x0000003e27037810 */ /* 0x040fe20007ffe0ff */
[----:B------:R-:W-:Y:S01]  /*0640*/  IMAD.MOV.U32 R95, RZ, RZ, c[0x0][0x18c] ;  /* 0x00006300ff5f7624 */ /* 0x000fe200078e00ff */
[----:B------:R-:W-:Y:S01]  /*0650*/  IADD3 R7, R39, 0x3c, RZ ;  /* 0x0000003c27077810 */ /* 0x000fe20007ffe0ff */
[----:B------:R-:W-:Y:S01]  /*0660*/  IMAD R91, R85, c[0x0][0x188], RZ ;  /* 0x00006200555b7a24 */ /* 0x000fe200078e02ff */
[----:B------:R-:W-:Y:S01]  /*0670*/  IADD3 R12, R39, 0x3a, RZ ;  /* 0x0000003a270c7810 */ /* 0x000fe20007ffe0ff */
[----:B------:R-:W1:Y:S01]  /*0680*/  I2F.RP R33, R44 ;  /* 0x0000002c00217306 */ /* 0x000e620000209400 */
[----:B------:R-:W-:Y:S01]  /*0690*/  IABS R10, R7 ;  /* 0x00000007000a7213 */ /* 0x000fe20000000000 */
[----:B------:R-:W-:Y:S01]  /*06a0*/  IMAD R93, R83, c[0x0][0x188], RZ ;  /* 0x00006200535d7a24 */ /* 0x000fe200078e02ff */
[----:B------:R-:W-:Y:S01]  /*06b0*/  IABS R11, R12 ;  /* 0x0000000c000b7213 */ /* 0x000fe20000000000 */
[----:B------:R-:W-:Y:S01]  /*06c0*/  IMAD.SHL.U32 R95, R95, 0x80, RZ ;  /* 0x000000805f5f7824 */ /* 0x000fe200078e00ff */
[----:B------:R-:W-:Y:S01]  /*06d0*/  ISETP.GE.AND P4, PT, R3, RZ, PT ;  /* 0x000000ff0300720c */ /* 0x000fe20003f86270 */
[----:B------:R-:W-:Y:S01]  /*06e0*/  ULDC UR4, c[0x0][0x180] ;  /* 0x0000600000047ab9 */ /* 0x000fe20000000800 */
[----:B------:R-:W-:Y:S01]  /*06f0*/  ISETP.GE.AND P3, PT, R7, RZ, PT ;  /* 0x000000ff0700720c */ /* 0x000fe20003f66270 */
[----:B0-----:R-:W0:Y:S01]  /*0700*/  MUFU.RCP R6, R6 ;  /* 0x0000000600067308 */ /* 0x001e220000001000 */
[----:B------:R-:W-:-:S02]  /*0710*/  IADD3 R14, R39, 0x34, RZ ;  /* 0x00000034270e7810 */ /* 0x000fc40007ffe0ff */
[----:B------:R-:W-:Y:S02]  /*0720*/  ISETP.GE.AND P1, PT, R12, RZ, PT ;  /* 0x000000ff0c00720c */ /* 0x000fe40003f26270 */
[----:B------:R-:W-:Y:S02]  /*0730*/  IABS R12, R14 ;  /* 0x0000000e000c7213 */ /* 0x000fe40000000000 */
[C---:B------:R-:W-:Y:S01]  /*0740*/  IADD3 R16, R39.reuse, 0x32, RZ ;  /* 0x0000003227107810 */ /* 0x040fe20007ffe0ff */
[----:B-1----:R-:W-:Y:S01]  /*0750*/  MUFU.RCP R33, R33 ;  /* 0x0000002100217308 */ /* 0x002fe20000001000 */
[C---:B------:R-:W-:Y:S02]  /*0760*/  IADD3 R21, R39.reuse, 0x30, RZ ;  /* 0x0000003027157810 */ /* 0x040fe40007ffe0ff */
[----:B------:R-:W-:Y:S02]  /*0770*/  IABS R13, R16 ;  /* 0x00000010000d7213 */ /* 0x000fe40000000000 */
[----:B------:R-:W-:-:S02]  /*0780*/  IADD3 R22, R39, 0x2e, RZ ;  /* 0x0000002e27167810 */ /* 0x000fc40007ffe0ff */
[----:B------:R-:W-:Y:S02]  /*0790*/  IABS R15, R21 ;  /* 0x00000015000f7213 */ /* 0x000fe40000000000 */
[----:B0-----:R-:W-:Y:S02]  /*07a0*/  IADD3 R4, R6, 0xffffffe, RZ ;  /* 0x0ffffffe06047810 */ /* 0x001fe40007ffe0ff */
[----:B------:R-:W-:Y:S02]  /*07b0*/  IABS R17, R22 ;  /* 0x0000001600117213 */ /* 0x000fe40000000000 */
[----:B------:R0:W1:Y:S01]  /*07c0*/  F2I.FTZ.U32.TRUNC.NTZ R5, R4 ;  /* 0x0000000400057305 */ /* 0x000062000021f000 */
[C---:B------:R-:W-:Y:S02]  /*07d0*/  IADD3 R23, R39.reuse, 0x2c, RZ ;  /* 0x0000002c27177810 */ /* 0x040fe40007ffe0ff */
[----:B------:R-:W-:Y:S02]  /*07e0*/  IADD3 R24, R39, 0x2a, RZ ;  /* 0x0000002a27187810 */ /* 0x000fe40007ffe0ff */
[----:B------:R-:W-:-:S02]  /*07f0*/  IABS R19, R23 ;  /* 0x0000001700137213 */ /* 0x000fc40000000000 */
[----:B------:R-:W-:Y:S01]  /*0800*/  IABS R20, R24 ;  /* 0x0000001800147213 */ /* 0x000fe20000000000 */
[----:B0-----:R-:W-:Y:S01]  /*0810*/  IMAD.MOV.U32 R4, RZ, RZ, RZ ;  /* 0x000000ffff047224 */ /* 0x001fe200078e00ff */
[C---:B------:R-:W-:Y:S02]  /*0820*/  IADD3 R27, R39.reuse, 0x1e, RZ ;  /* 0x0000001e271b7810 */ /* 0x040fe40007ffe0ff */
[C---:B------:R-:W-:Y:S02]  /*0830*/  IADD3 R28, R39.reuse, 0x1c, RZ ;  /* 0x0000001c271c7810 */ /* 0x040fe40007ffe0ff */
[C---:B------:R-:W-:Y:S01]  /*0840*/  IADD3 R36, R39.reuse, 0x1a, RZ ;  /* 0x0000001a27247810 */ /* 0x040fe20007ffe0ff */
[----:B-1----:R-:W-:Y:S01]  /*0850*/  IMAD.MOV R8, RZ, RZ, -R5 ;  /* 0x000000ffff087224 */ /* 0x002fe200078e0a05 */
[----:B------:R-:W-:Y:S02]  /*0860*/  IADD3 R46, R39, 0x16, RZ ;  /* 0x00000016272e7810 */ /* 0x000fe40007ffe0ff */
[----:B------:R-:W-:Y:S01]  /*0870*/  IABS R26, R36 ;  /* 0x00000024001a7213 */ /* 0x000fe20000000000 */
[----:B------:R-:W-:Y:S01]  /*0880*/  IMAD R9, R8, R41, RZ ;  /* 0x0000002908097224 */ /* 0x000fe200078e02ff */
[----:B------:R-:W-:-:S02]  /*0890*/  IABS R8, R3 ;  /* 0x0000000300087213 */ /* 0x000fc40000000000 */
[----:B------:R-:W-:Y:S01]  /*08a0*/  IABS R29, R46 ;  /* 0x0000002e001d7213 */ /* 0x000fe20000000000 */
[----:B------:R-:W-:Y:S01]  /*08b0*/  IMAD.HI.U32 R6, R5, R9, R4 ;  /* 0x0000000905067227 */ /* 0x000fe200078e0004 */
[C---:B------:R-:W-:Y:S02]  /*08c0*/  IADD3 R45, R39.reuse, 0x18, RZ ;  /* 0x00000018272d7810 */ /* 0x040fe40007ffe0ff */
[C---:B------:R-:W-:Y:S01]  /*08d0*/  IADD3 R47, R39.reuse, 0x14, RZ ;  /* 0x00000014272f7810 */ /* 0x040fe20007ffe0ff */
[----:B------:R-:W-:Y:S01]  /*08e0*/  IMAD.MOV.U32 R9, RZ, RZ, R10 ;  /* 0x000000ffff097224 */ /* 0x000fe200078e000a */
[C---:B------:R-:W-:Y:S01]  /*08f0*/  IADD3 R49, R39.reuse, 0x10, RZ ;  /* 0x0000001027317810 */ /* 0x040fe20007ffe0ff */
[C---:B------:R-:W-:Y:S01]  /*0900*/  IMAD.HI.U32 R4, R6.reuse, R8, RZ ;  /* 0x0000000806047227 */ /* 0x040fe200078e00ff */
[----:B------:R-:W-:Y:S02]  /*0910*/  IABS R30, R47 ;  /* 0x0000002f001e7213 */ /* 0x000fe40000000000 */
[----:B------:R-:W-:Y:S01]  /*0920*/  IABS R32, R49 ;  /* 0x0000003100207213 */ /* 0x000fe20000000000 */
[----:B------:R-:W-:Y:S01]  /*0930*/  IMAD.MOV R4, RZ, RZ, -R4 ;  /* 0x000000ffff047224 */ /* 0x000fe200078e0a04 */
[C---:B------:R-:W-:Y:S01]  /*0940*/  IADD3 R50, R39.reuse, 0xe, RZ ;  /* 0x0000000e27327810 */ /* 0x040fe20007ffe0ff */
[----:B------:R-:W-:Y:S01]  /*0950*/  IMAD.HI.U32 R5, R6, R9, RZ ;  /* 0x0000000906057227 */ /* 0x000fe200078e00ff */
[----:B------:R-:W-:-:S02]  /*0960*/  IADD3 R51, R39, 0xc, RZ ;  /* 0x0000000c27337810 */ /* 0x000fc40007ffe0ff */
[----:B------:R-:W-:Y:S01]  /*0970*/  IADD3 R48, R39, 0x12, RZ ;  /* 0x0000001227307810 */ /* 0x000fe20007ffe0ff */
[----:B------:R-:W-:Y:S01]  /*0980*/  IMAD R4, R41, R4, R8 ;  /* 0x0000000429047224 */ /* 0x000fe200078e0208 */
[----:B------:R-:W-:Y:S01]  /*0990*/  IADD3 R52, R39, 0xa, RZ ;  /* 0x0000000a27347810 */ /* 0x000fe20007ffe0ff */
[----:B------:R-:W-:Y:S01]  /*09a0*/  IMAD.MOV R10, RZ, RZ, -R5 ;  /* 0x000000ffff0a7224 */ /* 0x000fe200078e0a05 */
[----:B------:R-:W-:Y:S01]  /*09b0*/  IABS R31, R48 ;  /* 0x00000030001f7213 */ /* 0x000fe20000000000 */
[----:B------:R-:W-:Y:S01]  /*09c0*/  IMAD.HI.U32 R8, R6, R11, RZ ;  /* 0x0000000b06087227 */ /* 0x000fe200078e00ff */
[C---:B------:R-:W-:Y:S02]  /*09d0*/  ISETP.GT.U32.AND P0, PT, R41.reuse, R4, PT ;  /* 0x000000042900720c */ /* 0x040fe40003f04070 */
[----:B------:R-:W-:Y:S01]  /*09e0*/  IABS R34, R52 ;  /* 0x0000003400227213 */ /* 0x000fe20000000000 */
[----:B------:R-:W-:Y:S01]  /*09f0*/  IMAD R5, R41, R10, R9 ;  /* 0x0000000a29057224 */ /* 0x000fe200078e0209 */
[C---:B------:R-:W-:Y:S01]  /*0a00*/  IADD3 R10, R39.reuse, 0x38, RZ ;  /* 0x00000038270a7810 */ /* 0x040fe20007ffe0ff */
[----:B------:R-:W-:Y:S01]  /*0a10*/  IMAD.MOV R8, RZ, RZ, -R8 ;  /* 0x000000ffff087224 */ /* 0x000fe200078e0a08 */
[----:B------:R-:W-:-:S02]  /*0a20*/  IADD3 R53, R39, 0x8, RZ ;  /* 0x0000000827357810 */ /* 0x000fc40007ffe0ff */
[C---:B------:R-:W-:Y:S01]  /*0a30*/  ISETP.GT.U32.AND P5, PT, R41.reuse, R5, PT ;  /* 0x000000052900720c */ /* 0x040fe20003fa4070 */
[----:B------:R-:W-:Y:S01]  /*0a40*/  IMAD R3, R41, R8, R11 ;  /* 0x0000000829037224 */ /* 0x000fe200078e020b */
[----:B------:R-:W-:Y:S02]  /*0a50*/  IABS R9, R10 ;  /* 0x0000000a00097213 */ /* 0x000fe40000000000 */
[----:B------:R-:W-:Y:S01]  /*0a60*/  IADD3 R11, R39, 0x36, RZ ;  /* 0x00000036270b7810 */ /* 0x000fe20007ffe0ff */
[----:B------:R-:W-:Y:S01]  /*0a70*/  @!P0 IMAD.IADD R4, R4, 0x1, -R41 ;  /* 0x0000000104048824 */ /* 0x000fe200078e0a29 */
[----:B------:R-:W-:Y:S01]  /*0a80*/  ISETP.GE.AND P2, PT, R10, RZ, PT ;  /* 0x000000ff0a00720c */ /* 0x000fe20003f46270 */
[C---:B------:R-:W-:Y:S01]  /*0a90*/  IMAD.HI.U32 R7, R6.reuse, R9, RZ ;  /* 0x0000000906077227 */ /* 0x040fe200078e00ff */
[----:B------:R-:W-:Y:S02]  /*0aa0*/  IABS R10, R11 ;  /* 0x0000000b000a7213 */ /* 0x000fe40000000000 */
[----:B------:R-:W-:Y:S01]  /*0ab0*/  ISETP.GT.U32.AND P6, PT, R41, R4, PT ;  /* 0x000000042900720c */ /* 0x000fe20003fc4070 */
[----:B------:R-:W-:Y:S01]  /*0ac0*/  IMAD.MOV R8, RZ, RZ, -R7 ;  /* 0x000000ffff087224 */ /* 0x000fe200078e0a07 */
[----:B------:R-:W-:Y:S01]  /*0ad0*/  IABS R35, R53 ;  /* 0x0000003500237213 */ /* 0x000fe20000000000 */
[----:B------:R-:W-:Y:S01]  /*0ae0*/  @!P5 IMAD.IADD R5, R5, 0x1, -R41 ;  /* 0x000000010505d824 */ /* 0x000fe200078e0a29 */
[----:B------:R-:W-:Y:S01]  /*0af0*/  ISETP.GT.U32.AND P5, PT, R41, R3, PT ;  /* 0x000000032900720c */ /* 0x000fe20003fa4070 */
[----:B------:R-:W-:Y:S01]  /*0b00*/  IMAD.HI.U32 R7, R6, R10, RZ ;  /* 0x0000000a06077227 */ /* 0x000fe200078e00ff */
[----:B------:R-:W-:-:S02]  /*0b10*/  IADD3 R54, R39, 0x6, RZ ;  /* 0x0000000627367810 */ /* 0x000fc40007ffe0ff */
[----:B------:R-:W-:Y:S01]  /*0b20*/  ISETP.GT.U32.AND P0, PT, R41, R5, PT ;  /* 0x000000052900720c */ /* 0x000fe20003f04070 */
[----:B------:R-:W-:Y:S01]  /*0b30*/  IMAD.MOV R7, RZ, RZ, -R7 ;  /* 0x000000ffff077224 */ /* 0x000fe200078e0a07 */
[----:B------:R-:W-:Y:S01]  /*0b40*/  IADD3 R37, R39, 0x4, RZ ;  /* 0x0000000427257810 */ /* 0x000fe20007ffe0ff */
[----:B------:R-:W-:Y:S01]  /*0b50*/  IMAD R8, R41, R8, R9 ;  /* 0x0000000829087224 */ /* 0x000fe200078e0209 */
[----:B------:R-:W-:Y:S01]  /*0b60*/  IADD3 R38, R39, 0x2, RZ ;  /* 0x0000000227267810 */ /* 0x000fe20007ffe0ff */
[C---:B------:R-:W-:Y:S01]  /*0b70*/  IMAD R10, R41.reuse, R7, R10 ;  /* 0x00000007290a7224 */ /* 0x040fe200078e020a */
[----:B------:R-:W-:Y:S01]  /*0b80*/  @!P6 IADD3 R4, R4, -R41, RZ ;  /* 0x800000290404e210 */ /* 0x000fe20007ffe0ff */
[----:B------:R-:W-:Y:S01]  /*0b90*/  IMAD.HI.U32 R9, R6, R12, RZ ;  /* 0x0000000c06097227 */ /* 0x000fe200078e00ff */
[----:B------:R-:W-:Y:S02]  /*0ba0*/  ISETP.GT.U32.AND P6, PT, R41, R8, PT ;  /* 0x000000082900720c */ /* 0x000fe40003fc4070 */
[----:B------:R-:W-:Y:S01]  /*0bb0*/  IABS R40, R37 ;  /* 0x0000002500287213 */ /* 0x000fe20000000000 */
[----:B------:R-:W-:Y:S01]  /*0bc0*/  @!P5 IMAD.IADD R3, R3, 0x1, -R41 ;  /* 0x000000010303d824 */ /* 0x000fe200078e0a29 */
[----:B------:R-:W-:Y:S01]  /*0bd0*/  ISETP.GE.AND P5, PT, R14, RZ, PT ;  /* 0x000000ff0e00720c */ /* 0x000fe20003fa6270 */
[----:B------:R-:W-:Y:S01]  /*0be0*/  IMAD.MOV.U32 R7, RZ, RZ, R4 ;  /* 0x000000ffff077224 */ /* 0x000fe200078e0004 */
[----:B------:R-:W-:Y:S01]  /*0bf0*/  IABS R43, R39 ;  /* 0x00000027002b7213 */ /* 0x000fe20000000000 */
[----:B------:R-:W-:Y:S01]  /*0c00*/  IMAD.MOV R9, RZ, RZ, -R9 ;  /* 0x000000ffff097224 */ /* 0x000fe200078e0a09 */
[----:B------:R-:W-:Y:S01]  /*0c10*/  IABS R42, R38 ;  /* 0x00000026002a7213 */ /* 0x000fe20000000000 */
[----:B------:R-:W-:Y:S01]  /*0c20*/  @!P4 IMAD.MOV R7, RZ, RZ, -R7 ;  /* 0x000000ffff07c224 */ /* 0x000fe200078e0a07 */
[----:B------:R-:W-:Y:S01]  /*0c30*/  ISETP.GT.U32.AND P4, PT, R41, R3, PT ;  /* 0x000000032900720c */ /* 0x000fe20003f84070 */
[----:B------:R-:W-:Y:S01]  /*0c40*/  @!P0 IMAD.IADD R5, R5, 0x1, -R41 ;  /* 0x0000000105058824 */ /* 0x000fe200078e0a29 */
[----:B------:R-:W-:Y:S01]  /*0c50*/  ISETP.GE.AND P0, PT, R11, RZ, PT ;  /* 0x000000ff0b00720c */ /* 0x000fe20003f06270 */
[----:B------:R-:W-:Y:S01]  /*0c60*/  IMAD R4, R41, R9, R12 ;  /* 0x0000000929047224 */ /* 0x000fe200078e020c */
[----:B------:R-:W-:Y:S01]  /*0c70*/  IADD3 R33, R33, 0xffffffe, RZ ;  /* 0x0ffffffe21217810 */ /* 0x000fe20007ffe0ff */
[----:B------:R-:W-:Y:S01]  /*0c80*/  IMAD.MOV.U32 R9, RZ, RZ, R5 ;  /* 0x000000ffff097224 */ /* 0x000fe200078e0005 */
[C---:B------:R-:W-:Y:S01]  /*0c90*/  LOP3.LUT R108, R89.reuse, 0x7f, RZ, 0xc0, !PT ;  /* 0x0000007f596c7812 */ /* 0x040fe200078ec0ff */
[----:B------:R-:W-:Y:S01]  /*0ca0*/  @!P6 IMAD.IADD R8, R8, 0x1, -R41 ;  /* 0x000000010808e824 */ /* 0x000fe200078e0a29 */
[----:B------:R-:W-:Y:S01]  /*0cb0*/  SHF.L.U32 R81, R89, 0x6, RZ ;  /* 0x0000000659517819 */ /* 0x000fe200000006ff */
[----:B------:R-:W-:Y:S01]  /*0cc0*/  @!P3 IMAD.MOV R9, RZ, RZ, -R9 ;  /* 0x000000ffff09b224 */ /* 0x000fe200078e0a09 */
[C---:B------:R-:W-:Y:S01]  /*0cd0*/  ISETP.GT.U32.AND P3, PT, R41.reuse, R10, PT ;  /* 0x0000000a2900720c */ /* 0x040fe20003f64070 */
[----:B------:R-:W-:Y:S01]  /*0ce0*/  IMAD.HI.U32 R11, R6, R13, RZ ;  /* 0x0000000d060b7227 */ /* 0x000fe200078e00ff */
[----:B------:R-:W-:-:S02]  /*0cf0*/  ISETP.GT.U32.AND P6, PT, R41, R8, PT ;  /* 0x000000082900720c */ /* 0x000fc40003fc4070 */
[----:B------:R-:W-:Y:S01]  /*0d00*/  LOP3.LUT R88, R89, 0x7, RZ, 0xc0, !PT ;  /* 0x0000000759587812 */ /* 0x000fe200078ec0ff */
[----:B------:R-:W-:Y:S01]  /*0d10*/  @!P4 IMAD.IADD R3, R3, 0x1, -R41 ;  /* 0x000000010303c824 */ /* 0x000fe200078e0a29 */
[----:B------:R-:W-:Y:S01]  /*0d20*/  ISETP.GT.U32.AND P4, PT, R41, R4, PT ;  /* 0x000000042900720c */ /* 0x000fe20003f84070 */
[----:B------:R-:W-:Y:S01]  /*0d30*/  IMAD.MOV R14, RZ, RZ, -R11 ;  /* 0x000000ffff0e7224 */ /* 0x000fe200078e0a0b */
[----:B------:R-:W-:Y:S01]  /*0d40*/  LOP3.LUT R80, R80, 0x60, RZ, 0xc0, !PT ;  /* 0x0000006050507812 */ /* 0x000fe200078ec0ff */
[----:B------:R-:W-:Y:S01]  /*0d50*/  IMAD.MOV.U32 R11, RZ, RZ, R3 ;  /* 0x000000ffff0b7224 */ /* 0x000fe200078e0003 */
[----:B------:R-:W-:Y:S01]  /*0d60*/  LOP3.LUT R110, R83, 0x10, RZ, 0xfc, !PT ;  /* 0x00000010536e7812 */ /* 0x000fe200078efcff */
[----:B------:R-:W-:Y:S01]  /*0d70*/  IMAD R12, R41, R14, R13 ;  /* 0x0000000e290c7224 */ /* 0x000fe200078e020d */
[----:B------:R-:W-:Y:S01]  /*0d80*/  LOP3.LUT R120, R83, 0x20, RZ, 0xfc, !PT ;  /* 0x0000002053787812 */ /* 0x000fe200078efcff */
[--C-:B------:R-:W-:Y:S01]  /*0d90*/  @!P3 IMAD.IADD R10, R10, 0x1, -R41.reuse ;  /* 0x000000010a0ab824 */ /* 0x100fe200078e0a29 */
[----:B------:R-:W-:Y:S01]  /*0da0*/  ISETP.GE.AND P3, PT, R16, RZ, PT ;  /* 0x000000ff1000720c */ /* 0x000fe20003f66270 */
[----:B------:R-:W-:Y:S01]  /*0db0*/  @!P6 IMAD.IADD R8, R8, 0x1, -R41 ;  /* 0x000000010808e824 */ /* 0x000fe200078e0a29 */
[----:B------:R-:W-:Y:S01]  /*0dc0*/  ISETP.GT.U32.AND P6, PT, R41, R12, PT ;  /* 0x0000000c2900720c */ /* 0x000fe20003fc4070 */
[----:B------:R-:W-:Y:S01]  /*0dd0*/  IMAD.HI.U32 R5, R6, R15, RZ ;  /* 0x0000000f06057227 */ /* 0x000fe200078e00ff */
[----:B------:R-:W-:-:S02]  /*0de0*/  LOP3.LUT R122, R83, 0x40, RZ, 0xfc, !PT ;  /* 0x00000040537a7812 */ /* 0x000fc400078efcff */
[----:B------:R-:W-:Y:S01]  /*0df0*/  MOV R13, R8 ;  /* 0x00000008000d7202 */ /* 0x000fe20000000f00 */
[----:B------:R-:W-:Y:S01]  /*0e00*/  @!P4 IMAD.IADD R4, R4, 0x1, -R41 ;  /* 0x000000010404c824 */ /* 0x000fe200078e0a29 */
[----:B------:R-:W-:Y:S01]  /*0e10*/  ISETP.GT.U32.AND P4, PT, R41, R10, PT ;  /* 0x0000000a2900720c */ /* 0x000fe20003f84070 */
[----:B------:R-:W-:Y:S01]  /*0e20*/  @!P1 IMAD.MOV R11, RZ, RZ, -R11 ;  /* 0x000000ffff0b9224 */ /* 0x000fe200078e0a0b */
[----:B------:R-:W-:Y:S01]  /*0e30*/  LOP3.LUT R124, R83, 0x50, RZ, 0xfc, !PT ;  /* 0x00000050537c7812 */ /* 0x000fe200078efcff */
[----:B------:R-:W-:Y:S01]  /*0e40*/  IMAD.HI.U32 R14, R6, R17, RZ ;  /* 0x00000011060e7227 */ /* 0x000fe200078e00ff */
[----:B------:R-:W-:Y:S02]  /*0e50*/  ISETP.GT.U32.AND P1, PT, R41, R4, PT ;  /* 0x000000042900720c */ /* 0x000fe40003f24070 */
[----:B------:R-:W-:Y:S01]  /*0e60*/  LOP3.LUT R126, R83, 0x60, RZ, 0xfc, !PT ;  /* 0x00000060537e7812 */ /* 0x000fe200078efcff */
[----:B------:R-:W-:Y:S01]  /*0e70*/  IMAD.MOV R16, RZ, RZ, -R5 ;  /* 0x000000ffff107224 */ /* 0x000fe200078e0a05 */
[----:B------:R-:W-:Y:S01]  /*0e80*/  LEA.HI R128, R89, 0x70, RZ, 0x1c ;  /* 0x0000007059807811 */ /* 0x000fe200078fe0ff */
[----:B------:R-:W-:Y:S01]  /*0e90*/  IMAD.MOV R18, RZ, RZ, -R14 ;  /* 0x000000ffff127224 */ /* 0x000fe200078e0a0e */
[----:B------:R-:W-:Y:S01]  /*0ea0*/  SHF.L.U32 R97, R97, 0x7, RZ ;  /* 0x0000000761617819 */ /* 0x000fe200000006ff */
[----:B------:R-:W-:-:S02]  /*0eb0*/  IMAD R3, R41, R16, R15 ;  /* 0x0000001029037224 */ /* 0x000fc400078e020f */
[C---:B------:R-:W-:Y:S02]  /*0ec0*/  IMAD R5, R41.reuse, R18, R17 ;  /* 0x0000001229057224 */ /* 0x040fe400078e0211 */
[--C-:B------:R-:W-:Y:S01]  /*0ed0*/  @!P4 IMAD.IADD R10, R10, 0x1, -R41.reuse ;  /* 0x000000010a0ac824 */ /* 0x100fe200078e0a29 */
[C---:B------:R-:W-:Y:S01]  /*0ee0*/  ISETP.GT.U32.AND P4, PT, R41.reuse, R3, PT ;  /* 0x000000032900720c */ /* 0x040fe20003f84070 */
[--C-:B------:R-:W-:Y:S02]  /*0ef0*/  @!P6 IMAD.IADD R12, R12, 0x1, -R41.reuse ;  /* 0x000000010c0ce824 */ /* 0x100fe400078e0a29 */
[----:B------:R-:W-:Y:S01]  /*0f00*/  @!P1 IMAD.IADD R4, R4, 0x1, -R41 ;  /* 0x0000000104049824 */ /* 0x000fe200078e0a29 */
[C---:B------:R-:W-:Y:S01]  /*0f10*/  ISETP.GT.U32.AND P1, PT, R41.reuse, R5, PT ;  /* 0x000000052900720c */ /* 0x040fe20003f24070 */
[----:B------:R-:W-:Y:S01]  /*0f20*/  IMAD.HI.U32 R8, R6, R19, RZ ;  /* 0x0000001306087227 */ /* 0x000fe200078e00ff */
[----:B------:R-:W-:-:S03]  /*0f30*/  ISETP.GT.U32.AND P6, PT, R41, R12, PT ;  /* 0x0000000c2900720c */ /* 0x000fc60003fc4070 */
[----:B------:R-:W-:Y:S02]  /*0f40*/  IMAD.MOV R8, RZ, RZ, -R8 ;  /* 0x000000ffff087224 */ /* 0x000fe400078e0a08 */
[----:B------:R-:W-:Y:S01]  /*0f50*/  @!P2 IMAD.MOV R13, RZ, RZ, -R13 ;  /* 0x000000ffff0da224 */ /* 0x000fe200078e0a0d */
[----:B------:R-:W-:Y:S01]  /*0f60*/  ISETP.GE.AND P2, PT, R21, RZ, PT ;  /* 0x000000ff1500720c */ /* 0x000fe20003f46270 */
[----:B------:R-:W-:Y:S01]  /*0f70*/  IMAD R8, R41, R8, R19 ;  /* 0x0000000829087224 */ /* 0x000fe200078e0213 */
[----:B------:R-:W-:Y:S01]  /*0f80*/  IADD3 R21, R39, 0x28, RZ ;  /* 0x0000002827157810 */ /* 0x000fe20007ffe0ff */
[--C-:B------:R-:W-:Y:S02]  /*0f90*/  @!P4 IMAD.IADD R3, R3, 0x1, -R41.reuse ;  /* 0x000000010303c824 */ /* 0x100fe400078e0a29 */
[--C-:B------:R-:W-:Y:S01]  /*0fa0*/  @!P1 IMAD.IADD R5, R5, 0x1, -R41.reuse ;  /* 0x0000000105059824 */ /* 0x100fe200078e0a29 */
[C---:B------:R-:W-:Y:S01]  /*0fb0*/  ISETP.GT.U32.AND P4, PT, R41.reuse, R8, PT ;  /* 0x000000082900720c */ /* 0x040fe20003f84070 */
[----:B------:R-:W-:Y:S01]  /*0fc0*/  @!P6 IMAD.IADD R12, R12, 0x1, -R41 ;  /* 0x000000010c0ce824 */ /* 0x000fe200078e0a29 */
[----:B------:R-:W-:Y:S01]  /*0fd0*/  ISETP.GT.U32.AND P1, PT, R41, R3, PT ;  /* 0x000000032900720c */ /* 0x000fe20003f24070 */
[----:B------:R-:W-:Y:S01]  /*0fe0*/  @!P0 IMAD.MOV R10, RZ, RZ, -R10 ;  /* 0x000000ffff0a8224 */ /* 0x000fe200078e0a0a */
[----:B------:R-:W-:Y:S01]  /*0ff0*/  ISETP.GE.AND P6, PT, R22, RZ, PT ;  /* 0x000000ff1600720c */ /* 0x000fe20003fc6270 */
[----:B------:R-:W-:Y:S01]  /*1000*/  IMAD.MOV.U32 R15, RZ, RZ, R4 ;  /* 0x000000ffff0f7224 */ /* 0x000fe200078e0004 */
[----:B------:R-:W-:Y:S01]  /*1010*/  IADD3 R22, R39, 0x26, RZ ;  /* 0x0000002627167810 */ /* 0x000fe20007ffe0ff */
[----:B------:R-:W-:Y:S01]  /*1020*/  IMAD.HI.U32 R14, R6, R20, RZ ;  /* 0x00000014060e7227 */ /* 0x000fe200078e00ff */
[----:B------:R-:W-:-:S02]  /*1030*/  ISETP.GT.U32.AND P0, PT, R41, R5, PT ;  /* 0x000000052900720c */ /* 0x000fc40003f04070 */
[----:B------:R-:W-:Y:S01]  /*1040*/  IABS R17, R21 ;  /* 0x0000001500117213 */ /* 0x000fe20000000000 */
[----:B------:R-:W-:Y:S01]  /*1050*/  IMAD.MOV R14, RZ, RZ, -R14 ;  /* 0x000000ffff0e7224 */ /* 0x000fe200078e0a0e */
[----:B------:R-:W-:Y:S01]  /*1060*/  IABS R18, R22 ;  /* 0x0000001600127213 */ /* 0x000fe20000000000 */
[----:B------:R-:W-:Y:S01]  /*1070*/  @!P4 IMAD.IADD R8, R8, 0x1, -R41 ;  /* 0x000000010808c824 */ /* 0x000fe200078e0a29 */
[----:B------:R-:W-:Y:S01]  /*1080*/  ISETP.GE.AND P4, PT, R23, RZ, PT ;  /* 0x000000ff1700720c */ /* 0x000fe20003f86270 */
[----:B------:R-:W-:Y:S01]  /*1090*/  IMAD.HI.U32 R4, R6, R17, RZ ;  /* 0x0000001106047227 */ /* 0x000fe200078e00ff */
[----:B------:R-:W-:Y:S02]  /*10a0*/  @!P1 IADD3 R3, R3, -R41, RZ ;  /* 0x8000002903039210 */ /* 0x000fe40007ffe0ff */
[----:B------:R-:W-:Y:S01]  /*10b0*/  ISETP.GE.AND P1, PT, R24, RZ, PT ;  /* 0x000000ff1800720c */ /* 0x000fe20003f26270 */
[----:B------:R-:W-:Y:S01]  /*10c0*/  IMAD.HI.U32 R16, R6, R18, RZ ;  /* 0x0000001206107227 */ /* 0x000fe200078e00ff */
[----:B------:R-:W-:-:S03]  /*10d0*/  IABS R24, R28 ;  /* 0x0000001c00187213 */ /* 0x000fc60000000000 */
[----:B------:R-:W-:Y:S02]  /*10e0*/  IMAD.MOV R4, RZ, RZ, -R4 ;  /* 0x000000ffff047224 */ /* 0x000fe400078e0a04 */
[----:B------:R-:W-:Y:S01]  /*10f0*/  @!P3 IMAD.MOV R12, RZ, RZ, -R12 ;  /* 0x000000ffff0cb224 */ /* 0x000fe200078e0a0c */
[----:B------:R-:W-:Y:S01]  /*1100*/  ISETP.GT.U32.AND P3, PT, R41, R8, PT ;  /* 0x000000082900720c */ /* 0x000fe20003f64070 */
[----:B------:R-:W-:Y:S02]  /*1110*/  IMAD.MOV R16, RZ, RZ, -R16 ;  /* 0x000000ffff107224 */ /* 0x000fe400078e0a10 */
[----:B------:R-:W-:Y:S01]  /*1120*/  @!P0 IMAD.IADD R5, R5, 0x1, -R41 ;  /* 0x0000000105058824 */ /* 0x000fe200078e0a29 */
[----:B------:R-:W-:Y:S01]  /*1130*/  ISETP.GE.AND P0, PT, R21, RZ, PT ;  /* 0x000000ff1500720c */ /* 0x000fe20003f06270 */
[C---:B------:R-:W-:Y:S02]  /*1140*/  IMAD R4, R41.reuse, R4, R17 ;  /* 0x0000000429047224 */ /* 0x040fe400078e0211 */
[----:B------:R-:W-:-:S02]  /*1150*/  IMAD R14, R41, R14, R20 ;  /* 0x0000000e290e7224 */ /* 0x000fc400078e0214 */
[----:B------:R-:W-:Y:S02]  /*1160*/  IMAD.MOV.U32 R17, RZ, RZ, R3 ;  /* 0x000000ffff117224 */ /* 0x000fe400078e0003 */
[----:B------:R-:W-:Y:S01]  /*1170*/  IMAD R3, R41, R16, R18 ;  /* 0x0000001029037224 */ /* 0x000fe200078e0212 */
[C---:B------:R-:W-:Y:S01]  /*1180*/  IADD3 R18, R39.reuse, 0x24, RZ ;  /* 0x0000002427127810 */ /* 0x040fe20007ffe0ff */
[----:B------:R-:W-:Y:S01]  /*1190*/  IMAD.MOV.U32 R19, RZ, RZ, R5 ;  /* 0x000000ffff137224 */ /* 0x000fe200078e0005 */
[----:B------:R-:W-:Y:S01]  /*11a0*/  IADD3 R5, R39, 0x22, RZ ;  /* 0x0000002227057810 */ /* 0x000fe20007ffe0ff */
[----:B------:R-:W-:Y:S01]  /*11b0*/  @!P5 IMAD.MOV R15, RZ, RZ, -R15 ;  /* 0x000000ffff0fd224 */ /* 0x000fe200078e0a0f */
[C---:B------:R-:W-:Y:S01]  /*11c0*/  ISETP.GT.U32.AND P5, PT, R41.reuse, R14, PT ;  /* 0x0000000e2900720c */ /* 0x040fe20003fa4070 */
[----:B------:R-:W-:Y:S01]  /*11d0*/  @!P6 IMAD.MOV R19, RZ, RZ, -R19 ;  /* 0x000000ffff13e224 */ /* 0x000fe200078e0a13 */
[----:B------:R-:W-:Y:S01]  /*11e0*/  ISETP.GT.U32.AND P6, PT, R41, R3, PT ;  /* 0x000000032900720c */ /* 0x000fe20003fc4070 */
[----:B------:R-:W-:Y:S01]  /*11f0*/  @!P3 IMAD.IADD R8, R8, 0x1, -R41 ;  /* 0x000000010808b824 */ /* 0x000fe200078e0a29 */
[----:B------:R-:W-:Y:S01]  /*1200*/  IABS R16, R18 ;  /* 0x0000001200107213 */ /* 0x000fe20000000000 */
[----:B------:R-:W-:Y:S01]  /*1210*/  @!P2 IMAD.MOV R17, RZ, RZ, -R17 ;  /* 0x000000ffff11a224 */ /* 0x000fe200078e0a11 */
[----:B------:R-:W-:Y:S01]  /*1220*/  ISETP.GE.AND P3, PT, R22, RZ, PT ;  /* 0x000000ff1600720c */ /* 0x000fe20003f66270 */
[----:B------:R-:W-:Y:S01]  /*1230*/  IMAD.MOV.U32 R21, RZ, RZ, R8 ;  /* 0x000000ffff157224 */ /* 0x000fe200078e0008 */
[----:B------:R-:W-:Y:S01]  /*1240*/  IADD3 R22, R39, 0x20, RZ ;  /* 0x0000002027167810 */ /* 0x000fe20007ffe0ff */
[----:B------:R-:W-:-:S02]  /*1250*/  IMAD.SHL.U32 R84, R108, 0x2, RZ ;  /* 0x000000026c547824 */ /* 0x000fc400078e00ff */
[----:B------:R-:W-:Y:S01]  /*1260*/  @!P4 IMAD.MOV R21, RZ, RZ, -R21 ;  /* 0x000000ffff15c224 */ /* 0x000fe200078e0a15 */
[----:B------:R-:W-:Y:S01]  /*1270*/  ISETP.GE.AND P4, PT, R18, RZ, PT ;  /* 0x000000ff1200720c */ /* 0x000fe20003f86270 */
[--C-:B------:R-:W-:Y:S01]  /*1280*/  @!P5 IMAD.IADD R14, R14, 0x1, -R41.reuse ;  /* 0x000000010e0ed824 */ /* 0x100fe200078e0a29 */
[----:B------:R-:W-:Y:S01]  /*1290*/  ISETP.GT.U32.AND P5, PT, R41, R4, PT ;  /* 0x000000042900720c */ /* 0x000fe20003fa4070 */
[----:B------:R-:W-:Y:S01]  /*12a0*/  @!P6 IMAD.IADD R3, R3, 0x1, -R41 ;  /* 0x000000010303e824 */ /* 0x000fe200078e0a29 */
[----:B------:R-:W-:Y:S01]  /*12b0*/  IABS R18, R5 ;  /* 0x0000000500127213 */ /* 0x000fe20000000000 */
[----:B------:R-:W-:Y:S01]  /*12c0*/  IMAD R99, R108, c[0x0][0x18c], RZ ;  /* 0x000063006c637a24 */ /* 0x000fe200078e02ff */
[C---:B------:R-:W-:Y:S01]  /*12d0*/  ISETP.GT.U32.AND P2, PT, R41.reuse, R14, PT ;  /* 0x0000000e2900720c */ /* 0x040fe20003f44070 */
[----:B------:R-:W-:Y:S01]  /*12e0*/  IMAD R101, R128, c[0x0][0x188], RZ ;  /* 0x0000620080657a24 */ /* 0x000fe200078e02ff */
[----:B------:R-:W-:Y:S01]  /*12f0*/  ISETP.GT.U32.AND P6, PT, R41, R3, PT ;  /* 0x000000032900720c */ /* 0x000fe20003fc4070 */
[----:B------:R-:W-:Y:S01]  /*1300*/  IMAD.HI.U32 R8, R6, R18, RZ ;  /* 0x0000001206087227 */ /* 0x000fe200078e00ff */
[----:B------:R-:W-:-:S03]  /*1310*/  IABS R20, R22 ;  /* 0x0000001600147213 */ /* 0x000fc60000000000 */
[----:B------:R-:W-:Y:S02]  /*1320*/  IMAD.MOV R8, RZ, RZ, -R8 ;  /* 0x000000ffff087224 */ /* 0x000fe400078e0a08 */
[--C-:B------:R-:W-:Y:S02]  /*1330*/  @!P5 IMAD.IADD R4, R4, 0x1, -R41.reuse ;  /* 0x000000010404d824 */ /* 0x100fe400078e0a29 */
[----:B------:R-:W-:Y:S02]  /*1340*/  IMAD R8, R41, R8, R18 ;  /* 0x0000000829087224 */ /* 0x000fe400078e0212 */
[--C-:B------:R-:W-:Y:S01]  /*1350*/  @!P2 IMAD.IADD R14, R14, 0x1, -R41.reuse ;  /* 0x000000010e0ea824 */ /* 0x100fe200078e0a29 */
[----:B------:R-:W-:Y:S01]  /*1360*/  ISETP.GE.AND P2, PT, R5, RZ, PT ;  /* 0x000000ff0500720c */ /* 0x000fe20003f46270 */
[----:B------:R-:W-:Y:S01]  /*1370*/  @!P6 IMAD.IADD R3, R3, 0x1, -R41 ;  /* 0x000000010303e824 */ /* 0x000fe200078e0a29 */
[C---:B------:R-:W-:Y:S01]  /*1380*/  ISETP.GT.U32.AND P5, PT, R41.reuse, R4, PT ;  /* 0x000000042900720c */ /* 0x040fe20003fa4070 */
[----:B------:R-:W-:Y:S01]  /*1390*/  IMAD.HI.U32 R5, R6, R16, RZ ;  /* 0x0000001006057227 */ /* 0x000fe200078e00ff */
[----:B------:R-:W-:-:S03]  /*13a0*/  ISETP.GT.U32.AND P6, PT, R41, R8, PT ;  /* 0x000000082900720c */ /* 0x000fc60003fc4070 */
[----:B------:R-:W-:Y:S02]  /*13b0*/  IMAD.MOV R5, RZ, RZ, -R5 ;  /* 0x000000ffff057224 */ /* 0x000fe400078e0a05 */
[----:B------:R-:W-:Y:S01]  /*13c0*/  @!P1 IMAD.MOV R14, RZ, RZ, -R14 ;  /* 0x000000ffff0e9224 */ /* 0x000fe200078e0a0e */
[----:B------:R-:W-:Y:S01]  /*13d0*/  ISETP.GE.AND P1, PT, R22, RZ, PT ;  /* 0x000000ff1600720c */ /* 0x000fe20003f26270 */
[C---:B------:R-:W-:Y:S01]  /*13e0*/  IMAD R5, R41.reuse, R5, R16 ;  /* 0x0000000529057224 */ /* 0x040fe200078e0210 */
[----:B------:R-:W-:Y:S01]  /*13f0*/  IABS R22, R27 ;  /* 0x0000001b00167213 */ /* 0x000fe20000000000 */
[----:B------:R-:W-:Y:S02]  /*1400*/  IMAD.HI.U32 R16, R6, R20, RZ ;  /* 0x0000001406107227 */ /* 0x000fe400078e00ff */
[----:B------:R-:W-:Y:S02]  /*1410*/  @!P5 IADD3 R4, R4, -R41, RZ ;  /* 0x800000290404d210 */ /* 0x000fe40007ffe0ff */
[----:B------:R-:W-:Y:S01]  /*1420*/  ISETP.GT.U32.AND P5, PT, R41, R5, PT ;  /* 0x000000052900720c */ /* 0x000fe20003fa4070 */
[----:B------:R-:W-:-:S02]  /*1430*/  @!P6 IMAD.IADD R8, R8, 0x1, -R41 ;  /* 0x000000010808e824 */ /* 0x000fc400078e0a29 */
[----:B------:R-:W-:Y:S02]  /*1440*/  IMAD.MOV R16, RZ, RZ, -R16 ;  /* 0x000000ffff107224 */ /* 0x000fe400078e0a10 */
[----:B------:R-:W-:Y:S01]  /*1450*/  IMAD.MOV.U32 R23, RZ, RZ, R4 ;  /* 0x000000ffff177224 */ /* 0x000fe200078e0004 */
[----:B------:R-:W-:Y:S01]  /*1460*/  ISETP.GT.U32.AND P6, PT, R41, R8, PT ;  /* 0x000000082900720c */ /* 0x000fe20003fc4070 */
[----:B------:R-:W-:-:S04]  /*1470*/  IMAD.HI.U32 R4, R6, R22, RZ ;  /* 0x0000001606047227 */ /* 0x000fc800078e00ff */
[----:B------:R-:W-:Y:S02]  /*1480*/  IMAD R16, R41, R16, R20 ;  /* 0x0000001029107224 */ /* 0x000fe400078e0214 */
[----:B------:R-:W-:Y:S02]  /*1490*/  IMAD.MOV R4, RZ, RZ, -R4 ;  /* 0x000000ffff047224 */ /* 0x000fe400078e0a04 */
[----:B------:R-:W-:Y:S01]  /*14a0*/  @!P5 IMAD.IADD R5, R5, 0x1, -R41 ;  /* 0x000000010505d824 */ /* 0x000fe200078e0a29 */
[C---:B------:R-:W-:Y:S01]  /*14b0*/  ISETP.GT.U32.AND P5, PT, R41.reuse, R16, PT ;  /* 0x000000102900720c */ /* 0x040fe20003fa4070 */
[----:B------:R-:W-:Y:S02]  /*14c0*/  IMAD.MOV.U32 R25, RZ, RZ, R3 ;  /* 0x000000ffff197224 */ /* 0x000fe400078e0003 */
[----:B------:R-:W-:Y:S02]  /*14d0*/  IMAD R3, R41, R4, R22 ;  /* 0x0000000429037224 */ /* 0x000fe400078e0216 */
[----:B------:R-:W-:-:S02]  /*14e0*/  @!P6 IMAD.IADD R8, R8, 0x1, -R41 ;  /* 0x000000010808e824 */ /* 0x000fc400078e0a29 */
[----:B------:R-:W-:Y:S01]  /*14f0*/  IMAD.HI.U32 R18, R6, R24, RZ ;  /* 0x0000001806127227 */ /* 0x000fe200078e00ff */
[----:B------:R-:W-:-:S03]  /*1500*/  ISETP.GT.U32.AND P6, PT, R41, R3, PT ;  /* 0x000000032900720c */ /* 0x000fc60003fc4070 */
[----:B------:R-:W-:Y:S02]  /*1510*/  IMAD.MOV R18, RZ, RZ, -R18 ;  /* 0x000000ffff127224 */ /* 0x000fe400078e0a12 */
[----:B------:R-:W-:Y:S02]  /*1520*/  @!P5 IMAD.IADD R16, R16, 0x1, -R41 ;  /* 0x000000011010d824 */ /* 0x000fe400078e0a29 */
[----:B------:R-:W-:-:S03]  /*1530*/  IMAD.HI.U32 R20, R6, R26, RZ ;  /* 0x0000001a06147227 */ /* 0x000fc600078e00ff */
[C---:B------:R-:W-:Y:S01]  /*1540*/  ISETP.GT.U32.AND P5, PT, R41.reuse, R16, PT ;  /* 0x000000102900720c */ /* 0x040fe20003fa4070 */
[----:B------:R-:W-:Y:S02]  /*1550*/  IMAD R4, R41, R18, R24 ;  /* 0x0000001229047224 */ /* 0x000fe400078e0218 */
[----:B------:R-:W-:Y:S02]  /*1560*/  @!P6 IMAD.IADD R3, R3, 0x1, -R41 ;  /* 0x000000010303e824 */ /* 0x000fe400078e0a29 */
[----:B------:R-:W-:Y:S02]  /*1570*/  IMAD.MOV R20, RZ, RZ, -R20 ;  /* 0x000000ffff147224 */ /* 0x000fe400078e0a14 */
[----:B------:R-:W-:Y:S01]  /*1580*/  @!P0 IMAD.MOV R23, RZ, RZ, -R23 ;  /* 0x000000ffff178224 */ /* 0x000fe200078e0a17 */
[C---:B------:R-:W-:Y:S01]  /*1590*/  ISETP.GT.U32.AND P6, PT, R41.reuse, R3, PT ;  /* 0x000000032900720c */ /* 0x040fe20003fc4070 */
[C---:B------:R-:W-:Y:S01]  /*15a0*/  IMAD R18, R41.reuse, R20, R26 ;  /* 0x0000001429127224 */ /* 0x040fe200078e021a */
[----:B------:R-:W-:Y:S01]  /*15b0*/  ISETP.GT.U32.AND P0, PT, R41, R5, PT ;  /* 0x000000052900720c */ /* 0x000fe20003f04070 */
[----:B------:R-:W-:-:S04]  /*15c0*/  IMAD.HI.U32 R22, R6, R29, RZ ;  /* 0x0000001d06167227 */ /* 0x000fc800078e00ff */
[----:B------:R-:W-:Y:S01]  /*15d0*/  @!P5 IMAD.IADD R16, R16, 0x1, -R41 ;  /* 0x000000011010d824 */ /* 0x000fe200078e0a29 */
[----:B------:R-:W-:Y:S01]  /*15e0*/  ISETP.GT.U32.AND P5, PT, R41, R4, PT ;  /* 0x000000042900720c */ /* 0x000fe20003fa4070 */
[----:B------:R-:W-:Y:S02]  /*15f0*/  IMAD.MOV R22, RZ, RZ, -R22 ;  /* 0x000000ffff167224 */ /* 0x000fe400078e0a16 */
[----:B------:R-:W-:-:S04]  /*1600*/  IMAD.HI.U32 R24, R6, R30, RZ ;  /* 0x0000001e06187227 */ /* 0x000fc800078e00ff */
[--C-:B------:R-:W-:Y:S01]  /*1610*/  @!P6 IMAD.IADD R3, R3, 0x1, -R41.reuse ;  /* 0x000000010303e824 */ /* 0x100fe200078e0a29 */
[----:B------:R-:W-:Y:S01]  /*1620*/  ISETP.GT.U32.AND P6, PT, R41, R18, PT ;  /* 0x000000122900720c */ /* 0x000fe20003fc4070 */
[----:B------:R-:W-:Y:S01]  /*1630*/  @!P0 IMAD.IADD R5, R5, 0x1, -R41 ;  /* 0x0000000105058824 */ /* 0x000fe200078e0a29 */
[----:B------:R-:W-:Y:S01]  /*1640*/  ISETP.GE.AND P0, PT, R28, RZ, PT ;  /* 0x000000ff1c00720c */ /* 0x000fe20003f06270 */
[----:B------:R-:W-:Y:S01]  /*1650*/  IMAD R22, R41, R22, R29 ;  /* 0x0000001629167224 */ /* 0x000fe200078e021d */
[----:B------:R-:W-:Y:S01]  /*1660*/  IABS R28, R45 ;  /* 0x0000002d001c7213 */ /* 0x000fe20000000000 */
[----:B------:R-:W-:Y:S01]  /*1670*/  @!P3 IMAD.MOV R25, RZ, RZ, -R25 ;  /* 0x000000ffff19b224 */ /* 0x000fe200078e0a19 */
[----:B------:R-:W-:Y:S01]  /*1680*/  @!P5 IADD3 R4, R4, -R41, RZ ;  /* 0x800000290404d210 */ /* 0x000fe20007ffe0ff */
[----:B------:R-:W-:Y:S01]  /*1690*/  IMAD.MOV R24, RZ, RZ, -R24 ;  /* 0x000000ffff187224 */ /* 0x000fe200078e0a18 */
[----:B------:R-:W-:Y:S01]  /*16a0*/  ISETP.GE.AND P3, PT, R27, RZ, PT ;  /* 0x000000ff1b00720c */ /* 0x000fe20003f66270 */
[----:B------:R-:W-:Y:S01]  /*16b0*/  IMAD.HI.U32 R20, R6, R28, RZ ;  /* 0x0000001c06147227 */ /* 0x000fe200078e00ff */
[----:B------:R-:W-:-:S03]  /*16c0*/  ISETP.GT.U32.AND P5, PT, R41, R4, PT ;  /* 0x000000042900720c */ /* 0x000fc60003fa4070 */
[----:B------:R-:W-:Y:S01]  /*16d0*/  @!P6 IMAD.IADD R18, R18, 0x1, -R41 ;  /* 0x000000011212e824 */ /* 0x000fe200078e0a29 */
[----:B------:R-:W-:Y:S01]  /*16e0*/  ISETP.GT.U32.AND P6, PT, R41, R22, PT ;  /* 0x000000162900720c */ /* 0x000fe20003fc4070 */
[----:B------:R-:W-:Y:S02]  /*16f0*/  IMAD.MOV R20, RZ, RZ, -R20 ;  /* 0x000000ffff147224 */ /* 0x000fe400078e0a14 */
[----:B------:R-:W-:-:S04]  /*1700*/  IMAD.HI.U32 R27, R6, R32, RZ ;  /* 0x00000020061b7227 */ /* 0x000fc800078e00ff */
[C---:B------:R-:W-:Y:S02]  /*1710*/  IMAD R20, R41.reuse, R20, R28 ;  /* 0x0000001429147224 */ /* 0x040fe400078e021c */
[----:B------:R-:W-:Y:S02]  /*1720*/  @!P5 IMAD.IADD R4, R4, 0x1, -R41 ;  /* 0x000000010404d824 */ /* 0x000fe400078e0a29 */
[----:B------:R-:W-:Y:S01]  /*1730*/  IMAD.MOV R27, RZ, RZ, -R27 ;  /* 0x000000ffff1b7224 */ /* 0x000fe200078e0a1b */
[C---:B------:R-:W-:Y:S01]  /*1740*/  ISETP.GT.U32.AND P5, PT, R41.reuse, R20, PT ;  /* 0x000000142900720c */ /* 0x040fe20003fa4070 */
[----:B------:R-:W-:Y:S02]  /*1750*/  @!P6 IMAD.IADD R22, R22, 0x1, -R41 ;  /* 0x000000011616e824 */ /* 0x000fe400078e0a29 */
[C---:B------:R-:W-:Y:S01]  /*1760*/  IMAD R24, R41.reuse, R24, R30 ;  /* 0x0000001829187224 */ /* 0x040fe200078e021e */
[----:B------:R-:W-:Y:S01]  /*1770*/  IABS R30, R50 ;  /* 0x00000032001e7213 */ /* 0x000fe20000000000 */
[C---:B------:R-:W-:Y:S01]  /*1780*/  IMAD R28, R41.reuse, R27, R32 ;  /* 0x0000001b291c7224 */ /* 0x040fe200078e0220 */
[----:B------:R-:W-:Y:S01]  /*1790*/  ISETP.GT.U32.AND P6, PT, R41, R22, PT ;  /* 0x000000162900720c */ /* 0x000fe20003fc4070 */
[----:B------:R-:W-:Y:S01]  /*17a0*/  IMAD.MOV.U32 R27, RZ, RZ, R5 ;  /* 0x000000ffff1b7224 */ /* 0x000fe200078e0005 */
[----:B------:R-:W-:Y:S01]  /*17b0*/  IABS R32, R51 ;  /* 0x0000003300207213 */ /* 0x000fe20000000000 */
[----:B------:R-:W-:-:S04]  /*17c0*/  IMAD.HI.U32 R5, R6, R30, RZ ;  /* 0x0000001e06057227 */ /* 0x000fc800078e00ff */
[----:B------:R-:W-:Y:S01]  /*17d0*/  @!P5 IMAD.IADD R20, R20, 0x1, -R41 ;  /* 0x000000011414d824 */ /* 0x000fe200078e0a29 */
[C---:B------:R-:W-:Y:S01]  /*17e0*/  ISETP.GT.U32.AND P5, PT, R41.reuse, R18, PT ;  /* 0x000000122900720c */ /* 0x040fe20003fa4070 */
[----:B------:R-:W-:Y:S02]  /*17f0*/  IMAD.MOV R5, RZ, RZ, -R5 ;  /* 0x000000ffff057224 */ /* 0x000fe400078e0a05 */
[----:B------:R-:W-:Y:S01]  /*1800*/  @!P4 IMAD.MOV R27, RZ, RZ, -R27 ;  /* 0x000000ffff1bc224 */ /* 0x000fe200078e0a1b */
[C---:B------:R-:W-:Y:S01]  /*1810*/  ISETP.GT.U32.AND P4, PT, R41.reuse, R20, PT ;  /* 0x000000142900720c */ /* 0x040fe20003f84070 */
[----:B------:R-:W-:Y:S02]  /*1820*/  IMAD R30, R41, R5, R30 ;  /* 0x00000005291e7224 */ /* 0x000fe400078e021e */
[----:B------:R-:W-:-:S04]  /*1830*/  IMAD.HI.U32 R5, R6, R32, RZ ;  /* 0x0000002006057227 */ /* 0x000fc800078e00ff */
[----:B------:R-:W-:Y:S01]  /*1840*/  @!P6 IMAD.IADD R22, R22, 0x1, -R41 ;  /* 0x000000011616e824 */ /* 0x000fe200078e0a29 */
[----:B------:R-:W-:Y:S01]  /*1850*/  ISETP.GT.U32.AND P6, PT, R41, R28, PT ;  /* 0x0000001c2900720c */ /* 0x000fe20003fc4070 */
[----:B------:R-:W-:Y:S01]  /*1860*/  IMAD.HI.U32 R26, R6, R31, RZ ;  /* 0x0000001f061a7227 */ /* 0x000fe200078e00ff */
[----:B------:R-:W-:-:S03]  /*1870*/  IADD3 R5, -R5, RZ, RZ ;  /* 0x000000ff05057210 */ /* 0x000fc60007ffe1ff */
[----:B------:R-:W-:Y:S02]  /*1880*/  IMAD.MOV R26, RZ, RZ, -R26 ;  /* 0x000000ffff1a7224 */ /* 0x000fe400078e0a1a */
[----:B------:R-:W-:Y:S01]  /*1890*/  @!P5 IMAD.IADD R18, R18, 0x1, -R41 ;  /* 0x000000011212d824 */ /* 0x000fe200078e0a29 */
[C---:B------:R-:W-:Y:S01]  /*18a0*/  ISETP.GT.U32.AND P5, PT, R41.reuse, R24, PT ;  /* 0x000000182900720c */ /* 0x040fe20003fa4070 */
[C---:B------:R-:W-:Y:S02]  /*18b0*/  IMAD R26, R41.reuse, R26, R31 ;  /* 0x0000001a291a7224 */ /* 0x040fe400078e021f */
[C---:B------:R-:W-:Y:S01]  /*18c0*/  IMAD R32, R41.reuse, R5, R32 ;  /* 0x0000000529207224 */ /* 0x040fe200078e0220 */
[----:B------:R-:W-:Y:S01]  /*18d0*/  IABS R5, R54 ;  /* 0x0000003600057213 */ /* 0x000fe20000000000 */
[--C-:B------:R-:W-:Y:S01]  /*18e0*/  @!P4 IMAD.IADD R20, R20, 0x1, -R41.reuse ;  /* 0x000000011414c824 */ /* 0x100fe200078e0a29 */
[C---:B------:R-:W-:Y:S01]  /*18f0*/  ISETP.GT.U32.AND P4, PT, R41.reuse, R26, PT ;  /* 0x0000001a2900720c */ /* 0x040fe20003f84070 */
[----:B------:R-:W-:Y:S01]  /*1900*/  @!P6 IMAD.IADD R28, R28, 0x1, -R41 ;  /* 0x000000011c1ce824 */ /* 0x000fe200078e0a29 */
[----:B------:R-:W-:Y:S01]  /*1910*/  ISETP.GT.U32.AND P6, PT, R41, R32, PT ;  /* 0x000000202900720c */ /* 0x000fe20003fc4070 */
[----:B------:R-:W-:-:S04]  /*1920*/  IMAD.HI.U32 R29, R6, R34, RZ ;  /* 0x00000022061d7227 */ /* 0x000fc800078e00ff */
[----:B------:R-:W-:Y:S02]  /*1930*/  IMAD.MOV R29, RZ, RZ, -R29 ;  /* 0x000000ffff1d7224 */ /* 0x000fe400078e0a1d */
[----:B------:R-:W-:Y:S01]  /*1940*/  @!P5 IMAD.IADD R24, R24, 0x1, -R41 ;  /* 0x000000011818d824 */ /* 0x000fe200078e0a29 */
[C---:B------:R-:W-:Y:S01]  /*1950*/  ISETP.GT.U32.AND P5, PT, R41.reuse, R30, PT ;  /* 0x0000001e2900720c */ /* 0x040fe20003fa4070 */
[----:B------:R-:W-:Y:S02]  /*1960*/  IMAD R34, R41, R29, R34 ;  /* 0x0000001d29227224 */ /* 0x000fe400078e0222 */
[----:B------:R-:W-:-:S04]  /*1970*/  IMAD.HI.U32 R31, R6, R35, RZ ;  /* 0x00000023061f7227 */ /* 0x000fc800078e00ff */
[--C-:B------:R-:W-:Y:S01]  /*1980*/  @!P4 IMAD.IADD R26, R26, 0x1, -R41.reuse ;  /* 0x000000011a1ac824 */ /* 0x100fe200078e0a29 */
[----:B------:R-:W-:Y:S01]  /*1990*/  ISETP.GE.AND P4, PT, R36, RZ, PT ;  /* 0x000000ff2400720c */ /* 0x000fe20003f86270 */
[----:B------:R-:W-:Y:S01]  /*19a0*/  @!P6 IMAD.IADD R32, R32, 0x1, -R41 ;  /* 0x000000012020e824 */ /* 0x000fe200078e0a29 */
[----:B------:R-:W-:Y:S01]  /*19b0*/  ISETP.GT.U32.AND P6, PT, R41, R34, PT ;  /* 0x000000222900720c */ /* 0x000fe20003fc4070 */
[----:B------:R-:W-:Y:S02]  /*19c0*/  IMAD.MOV R36, RZ, RZ, -R31 ;  /* 0x000000ffff247224 */ /* 0x000fe400078e0a1f */
[----:B------:R-:W-:-:S04]  /*19d0*/  IMAD.HI.U32 R29, R6, R40, RZ ;  /* 0x00000028061d7227 */ /* 0x000fc800078e00ff */
[----:B------:R-:W-:Y:S02]  /*19e0*/  IMAD R35, R41, R36, R35 ;  /* 0x0000002429237224 */ /* 0x000fe400078e0223 */
[----:B------:R-:W-:Y:S02]  /*19f0*/  IMAD.MOV.U32 R36, RZ, RZ, R5 ;  /* 0x000000ffff247224 */ /* 0x000fe400078e0005 */
[----:B------:R-:W-:Y:S01]  /*1a00*/  @!P5 IMAD.IADD R30, R30, 0x1, -R41 ;  /* 0x000000011e1ed824 */ /* 0x000fe200078e0a29 */
[----:B------:R-:W-:Y:S01]  /*1a10*/  ISETP.GE.AND P5, PT, R39, RZ, PT ;  /* 0x000000ff2700720c */ /* 0x000fe20003fa6270 */
[----:B------:R-:W-:-:S04]  /*1a20*/  IMAD.HI.U32 R5, R6, R36, RZ ;  /* 0x0000002406057227 */ /* 0x000fc800078e00ff */
[----:B------:R-:W-:-:S04]  /*1a30*/  IMAD.HI.U32 R31, R6, R43, RZ ;  /* 0x0000002b061f7227 */ /* 0x000fc800078e00ff */
[----:B------:R-:W-:-:S04]  /*1a40*/  IMAD.HI.U32 R39, R6, R42, RZ ;  /* 0x0000002a06277227 */ /* 0x000fc800078e00ff */
[----:B------:R-:W-:Y:S02]  /*1a50*/  IMAD.MOV R6, RZ, RZ, -R29 ;  /* 0x000000ffff067224 */ /* 0x000fe400078e0a1d */
[----:B------:R-:W-:Y:S02]  /*1a60*/  IMAD.MOV.U32 R29, RZ, RZ, R8 ;  /* 0x000000ffff1d7224 */ /* 0x000fe400078e0008 */
[----:B------:R-:W-:Y:S01]  /*1a70*/  @!P6 IMAD.IADD R34, R34, 0x1, -R41 ;  /* 0x000000012222e824 */ /* 0x000fe200078e0a29 */
[C---:B------:R-:W-:Y:S01]  /*1a80*/  ISETP.GT.U32.AND P6, PT, R41.reuse, R32, PT ;  /* 0x000000202900720c */ /* 0x040fe20003fc4070 */
[----:B------:R-:W-:Y:S02]  /*1a90*/  IMAD.MOV R5, RZ, RZ, -R5 ;  /* 0x000000ffff057224 */ /* 0x000fe400078e0a05 */
[----:B------:R-:W-:Y:S01]  /*1aa0*/  @!P2 IMAD.MOV R29, RZ, RZ, -R29 ;  /* 0x000000ffff1da224 */ /* 0x000fe200078e0a1d */
[C---:B------:R-:W-:Y:S01]  /*1ab0*/  ISETP.GT.U32.AND P2, PT, R41.reuse, R24, PT ;  /* 0x000000182900720c */ /* 0x040fe20003f44070 */
[----:B------:R-:W-:-:S02]  /*1ac0*/  IMAD R36, R41, R5, R36 ;  /* 0x0000000529247224 */ /* 0x000fc400078e0224 */
[----:B------:R0:W1:Y:S01]  /*1ad0*/  F2I.FTZ.U32.TRUNC.NTZ R5, R33 ;  /* 0x0000002100057305 */ /* 0x000062000021f000 */
[C---:B------:R-:W-:Y:S02]  /*1ae0*/  IMAD R6, R41.reuse, R6, R40 ;  /* 0x0000000629067224 */ /* 0x040fe400078e0228 */
[----:B------:R-:W-:Y:S02]  /*1af0*/  IMAD.MOV R8, RZ, RZ, -R31 ;  /* 0x000000ffff087224 */ /* 0x000fe400078e0a1f */
[----:B------:R-:W-:Y:S02]  /*1b00*/  IMAD.MOV.U32 R31, RZ, RZ, R3 ;  /* 0x000000ffff1f7224 */ /* 0x000fe400078e0003 */
[----:B------:R-:W-:Y:S01]  /*1b10*/  @!P1 IMAD.MOV R16, RZ, RZ, -R16 ;  /* 0x000000ffff109224 */ /* 0x000fe200078e0a10 */
[C---:B------:R-:W-:Y:S01]  /*1b20*/  ISETP.GT.U32.AND P1, PT, R41.reuse, R26, PT ;  /* 0x0000001a2900720c */ /* 0x040fe20003f24070 */
[----:B------:R-:W-:Y:S01]  /*1b30*/  @!P6 IMAD.IADD R32, R32, 0x1, -R41 ;  /* 0x000000012020e824 */ /* 0x000fe200078e0a29 */
[----:B0-----:R-:W-:Y:S01]  /*1b40*/  MOV R33, R4 ;  /* 0x0000000400217202 */ /* 0x001fe20000000f00 */
[----:B------:R-:W-:Y:S01]  /*1b50*/  @!P3 IMAD.MOV R31, RZ, RZ, -R31 ;  /* 0x000000ffff1fb224 */ /* 0x000fe200078e0a1f */
[C---:B------:R-:W-:Y:S01]  /*1b60*/  ISETP.GT.U32.AND P6, PT, R41.reuse, R6, PT ;  /* 0x000000062900720c */ /* 0x040fe20003fc4070 */
[----:B------:R-:W-:Y:S01]  /*1b70*/  @!P2 IMAD.IADD R24, R24, 0x1, -R41 ;  /* 0x000000011818a824 */ /* 0x000fe200078e0a29 */
[C---:B------:R-:W-:Y:S01]  /*1b80*/  ISETP.GT.U32.AND P3, PT, R41.reuse, R28, PT ;  /* 0x0000001c2900720c */ /* 0x040fe20003f64070 */
[----:B------:R-:W-:Y:S01]  /*1b90*/  @!P0 IMAD.MOV R33, RZ, RZ, -R33 ;  /* 0x000000ffff218224 */ /* 0x000fe200078e0a21 */
[C---:B------:R-:W-:Y:S01]  /*1ba0*/  ISETP.GT.U32.AND P0, PT, R41.reuse, R30, PT ;  /* 0x0000001e2900720c */ /* 0x040fe20003f04070 */
[----:B------:R-:W-:Y:S01]  /*1bb0*/  @!P4 IMAD.MOV R18, RZ, RZ, -R18 ;  /* 0x000000ffff12c224 */ /* 0x000fe200078e0a12 */
[C---:B------:R-:W-:Y:S01]  /*1bc0*/  ISETP.GT.U32.AND P2, PT, R41.reuse, R35, PT ;  /* 0x000000232900720c */ /* 0x040fe20003f44070 */
[----:B------:R-:W-:Y:S01]  /*1bd0*/  IMAD.MOV R39, RZ, RZ, -R39 ;  /* 0x000000ffff277224 */ /* 0x000fe200078e0a27 */
[C---:B------:R-:W-:Y:S01]  /*1be0*/  ISETP.GT.U32.AND P4, PT, R41.reuse, R34, PT ;  /* 0x000000222900720c */ /* 0x040fe20003f84070 */
[----:B------:R-:W-:-:S02]  /*1bf0*/  IMAD R40, R41, R8, R43 ;  /* 0x0000000829287224 */ /* 0x000fc400078e022b */
[C---:B------:R-:W-:Y:S01]  /*1c00*/  IMAD R8, R41.reuse, R39, R42 ;  /* 0x0000002729087224 */ /* 0x040fe200078e022a */
[----:B------:R-:W-:Y:S01]  /*1c10*/  IABS R39, R82 ;  /* 0x0000005200277213 */ /* 0x000fe20000000000 */
[--C-:B------:R-:W-:Y:S01]  /*1c20*/  @!P1 IMAD.IADD R26, R26, 0x1, -R41.reuse ;  /* 0x000000011a1a9824 */ /* 0x100fe200078e0a29 */
[----:B------:R-:W-:Y:S01]  /*1c30*/  ISETP.GT.U32.AND P1, PT, R41, R36, PT ;  /* 0x000000242900720c */ /* 0x000fe20003f24070 */
[--C-:B------:R-:W-:Y:S01]  /*1c40*/  @!P6 IMAD.IADD R6, R6, 0x1, -R41.reuse ;  /* 0x000000010606e824 */ /* 0x100fe200078e0a29 */
[----:B------:R-:W-:Y:S01]  /*1c50*/  ISETP.GE.AND P6, PT, R49, RZ, PT ;  /* 0x000000ff3100720c */ /* 0x000fe20003fc6270 */
[--C-:B------:R-:W-:Y:S01]  /*1c60*/  @!P0 IMAD.IADD R30, R30, 0x1, -R41.reuse ;  /* 0x000000011e1e8824 */ /* 0x100fe200078e0a29 */
[----:B------:R-:W-:Y:S01]  /*1c70*/  ISETP.GE.AND P0, PT, R45, RZ, PT ;  /* 0x000000ff2d00720c */ /* 0x000fe20003f06270 */
[--C-:B------:R-:W-:Y:S01]  /*1c80*/  @!P3 IMAD.IADD R28, R28, 0x1, -R41.reuse ;  /* 0x000000011c1cb824 */ /* 0x100fe200078e0a29 */
[----:B------:R-:W-:Y:S01]  /*1c90*/  ISETP.GT.U32.AND P3, PT, R41, R40, PT ;  /* 0x000000282900720c */ /* 0x000fe20003f64070 */
[--C-:B------:R-:W-:Y:S01]  /*1ca0*/  @!P2 IMAD.IADD R35, R35, 0x1, -R41.reuse ;  /* 0x000000012323a824 */ /* 0x100fe200078e0a29 */
[----:B------:R-:W-:Y:S01]  /*1cb0*/  ISETP.GT.U32.AND P2, PT, R41, R8, PT ;  /* 0x000000082900720c */ /* 0x000fe20003f44070 */
[----:B------:R-:W-:Y:S01]  /*1cc0*/  @!P4 IMAD.IADD R34, R34, 0x1, -R41 ;  /* 0x000000012222c824 */ /* 0x000fe200078e0a29 */
[----:B------:R-:W-:Y:S01]  /*1cd0*/  ISETP.GE.AND P4, PT, R46, RZ, PT ;  /* 0x000000ff2e00720c */ /* 0x000fe20003f86270 */
[----:B-1----:R-:W-:-:S02]  /*1ce0*/  IMAD.MOV R3, RZ, RZ, -R5 ;  /* 0x000000ffff037224 */ /* 0x002fc400078e0a05 */
[----:B------:R-:W-:Y:S02]  /*1cf0*/  IMAD.MOV.U32 R4, RZ, RZ, RZ ;  /* 0x000000ffff047224 */ /* 0x000fe400078e00ff */
[----:B------:R-:W-:Y:S02]  /*1d00*/  IMAD R3, R3, R44, RZ ;  /* 0x0000002c03037224 */ /* 0x000fe400078e02ff */
[----:B------:R-:W-:Y:S01]  /*1d10*/  @!P1 IMAD.IADD R36, R36, 0x1, -R41 ;  /* 0x0000000124249824 */ /* 0x000fe200078e0a29 */
[----:B------:R-:W-:Y:S01]  /*1d20*/  ISETP.GE.AND P1, PT, R47, RZ, PT ;  /* 0x000000ff2f00720c */ /* 0x000fe20003f26270 */
[----:B------:R-:W-:Y:S01]  /*1d30*/  @!P0 IMAD.MOV R20, RZ, RZ, -R20 ;  /* 0x000000ffff148224 */ /* 0x000fe200078e0a14 */
[----:B------:R-:W-:Y:S01]  /*1d40*/  ISETP.GT.U32.AND P0, PT, R41, R35, PT ;  /* 0x000000232900720c */ /* 0x000fe20003f04070 */
[----:B------:R-:W-:Y:S01]  /*1d50*/  @!P6 IMAD.MOV R28, RZ, RZ, -R28 ;  /* 0x000000ffff1ce224 */ /* 0x000fe200078e0a1c */
[----:B------:R-:W-:Y:S01]  /*1d60*/  ISETP.GE.AND P6, PT, R50, RZ, PT ;  /* 0x000000ff3200720c */ /* 0x000fe20003fc6270 */
[----:B------:R-:W-:Y:S01]  /*1d70*/  IMAD.HI.U32 R4, R5, R3, R4 ;  /* 0x0000000305047227 */ /* 0x000fe200078e0004 */
[----:B------:R-:W-:-:S02]  /*1d80*/  @!P2 IADD3 R8, R8, -R41, RZ ;  /* 0x800000290808a210 */ /* 0x000fc40007ffe0ff */
[C---:B------:R-:W-:Y:S01]  /*1d90*/  ISETP.GT.U32.AND P2, PT, R41.reuse, R36, PT ;  /* 0x000000242900720c */ /* 0x040fe20003f44070 */
[----:B------:R-:W-:Y:S01]  /*1da0*/  @!P3 IMAD.IADD R40, R40, 0x1, -R41 ;  /* 0x000000012828b824 */ /* 0x000fe200078e0a29 */
[----:B------:R-:W-:Y:S01]  /*1db0*/  ISETP.GE.AND P3, PT, R48, RZ, PT ;  /* 0x000000ff3000720c */ /* 0x000fe20003f66270 */
[----:B------:R-:W-:Y:S01]  /*1dc0*/  @!P4 IMAD.MOV R22, RZ, RZ, -R22 ;  /* 0x000000ffff16c224 */ /* 0x000fe200078e0a16 */
[----:B------:R-:W-:Y:S01]  /*1dd0*/  ISETP.GT.U32.AND P4, PT, R41, R8, PT ;  /* 0x000000082900720c */ /* 0x000fe20003f84070 */
[----:B------:R-:W-:Y:S01]  /*1de0*/  IMAD.HI.U32 R4, R4, R39, RZ ;  /* 0x0000002704047227 */ /* 0x000fe200078e00ff */
[----:B------:R-:W-:-:S03]  /*1df0*/  SHF.R.S32.HI R3, RZ, 0x1f, R2 ;  /* 0x0000001fff037819 */ /* 0x000fc60000011402 */
[----:B------:R-:W-:Y:S01]  /*1e00*/  IMAD.MOV R4, RZ, RZ, -R4 ;  /* 0x000000ffff047224 */ /* 0x000fe200078e0a04 */
[----:B------:R-:W-:Y:S01]  /*1e10*/  LEA.HI R3, R3, R2, RZ, 0x7 ;  /* 0x0000000203037211 */ /* 0x000fe200078f38ff */
[----:B------:R-:W-:Y:S01]  /*1e20*/  @!P1 IMAD.MOV R24, RZ, RZ, -R24 ;  /* 0x000000ffff189224 */ /* 0x000fe200078e0a18 */
[----:B------:R-:W-:Y:S01]  /*1e30*/  ISETP.GT.U32.AND P1, PT, R41, R40, PT ;  /* 0x000000282900720c */ /* 0x000fe20003f24070 */
[----:B------:R-:W-:Y:S01]  /*1e40*/  @!P0 IMAD.IADD R35, R35, 0x1, -R41 ;  /* 0x0000000123238824 */ /* 0x000fe200078e0a29 */
[----:B------:R-:W-:Y:S01]  /*1e50*/  ISETP.GE.AND P0, PT, R51, RZ, PT ;  /* 0x000000ff3300720c */ /* 0x000fe20003f06270 */
[----:B------:R-:W-:Y:S01]  /*1e60*/  @!P6 IMAD.MOV R30, RZ, RZ, -R30 ;  /* 0x000000ffff1ee224 */ /* 0x000fe200078e0a1e */
[----:B------:R-:W-:Y:S01]  /*1e70*/  ISETP.NE.U32.AND P6, PT, R87, RZ, PT ;  /* 0x000000ff5700720c */ /* 0x000fe20003fc5070 */
[----:B------:R-:W-:Y:S01]  /*1e80*/  IMAD R39, R44, R4, R39 ;  /* 0x000000042c277224 */ /* 0x000fe200078e0227 */
[----:B------:R-:W-:Y:S01]  /*1e90*/  SHF.R.S32.HI R2, RZ, 0x6, R89 ;  /* 0x00000006ff027819 */ /* 0x000fe20000011459 */
[----:B------:R-:W-:Y:S01]  /*1ea0*/  @!P3 IMAD.MOV R26, RZ, RZ, -R26 ;  /* 0x000000ffff1ab224 */ /* 0x000fe200078e0a1a */
[----:B------:R-:W-:Y:S01]  /*1eb0*/  ISETP.GT.U32.AND P3, PT, R41, R6, PT ;  /* 0x000000062900720c */ /* 0x000fe20003f64070 */
[--C-:B------:R-:W-:Y:S01]  /*1ec0*/  @!P4 IMAD.IADD R8, R8, 0x1, -R41.reuse ;  /* 0x000000010808c824 */ /* 0x100fe200078e0a29 */
[----:B------:R-:W-:Y:S01]  /*1ed0*/  SEL R5, RZ, 0x110, !P6 ;  /* 0x00000110ff057807 */ /* 0x000fe20007000000 */
[--C-:B------:R-:W-:Y:S01]  /*1ee0*/  @!P2 IMAD.IADD R36, R36, 0x1, -R41.reuse ;  /* 0x000000012424a824 */ /* 0x100fe200078e0a29 */
[----:B------:R-:W-:Y:S01]  /*1ef0*/  ISETP.GT.U32.AND P4, PT, R44, R39, PT ;  /* 0x000000272c00720c */ /* 0x000fe20003f84070 */
[----:B------:R-:W-:Y:S01]  /*1f00*/  @!P1 IMAD.IADD R40, R40, 0x1, -R41 ;  /* 0x0000000128289824 */ /* 0x000fe200078e0a29 */
[----:B------:R-:W-:Y:S01]  /*1f10*/  LOP3.LUT R84, R5, R84, RZ, 0x3c, !PT ;  /* 0x0000005405547212 */ /* 0x000fe200078e3cff */
[----:B------:R-:W-:Y:S01]  /*1f20*/  @!P0 IMAD.MOV R32, RZ, RZ, -R32 ;  /* 0x000000ffff208224 */ /* 0x000fe200078e0a20 */
[----:B------:R-:W-:Y:S01]  /*1f30*/  SHF.R.S32.HI R5, RZ, 0x2, R89 ;  /* 0x00000002ff057819 */ /* 0x000fe20000011459 */
[----:B------:R-:W-:Y:S01]  /*1f40*/  IMAD.SHL.U32 R4, R89, 0x10, RZ ;  /* 0x0000001059047824 */ /* 0x000fe200078e00ff */
[----:B------:R-:W-:Y:S01]  /*1f50*/  ISETP.GE.AND P6, PT, R37, RZ, PT ;  /* 0x000000ff2500720c */ /* 0x000fe20003fc6270 */
[----:B------:R-:W-:Y:S01]  /*1f60*/  @!P5 IMAD.MOV R40, RZ, RZ, -R40 ;  /* 0x000000ffff28d224 */ /* 0x000fe200078e0a28 */
[----:B------:R-:W-:Y:S01]  /*1f70*/  LOP3.LUT R37, R81, 0x3800, RZ, 0xc0, !PT ;  /* 0x0000380051257812 */ /* 0x000fe200078ec0ff */
[----:B------:R-:W-:Y:S01]  /*1f80*/  @!P3 IMAD.IADD R6, R6, 0x1, -R41 ;  /* 0x000000010606b824 */ /* 0x000fe200078e0a29 */
[----:B------:R-:W-:Y:S01]  /*1f90*/  ISETP.GE.AND P1, PT, R53, RZ, PT ;  /* 0x000000ff3500720c */ /* 0x000fe20003f26270 */
[----:B------:R-:W-:Y:S01]  /*1fa0*/  IMAD R103, R126, c[0x0][0x188], RZ ;  /* 0x000062007e677a24 */ /* 0x000fe200078e02ff */
[----:B------:R-:W-:Y:S01]  /*1fb0*/  SGXT R5, R5, 0x1 ;  /* 0x000000010505781a */ /* 0x000fe20000000200 */
[----:B------:R-:W-:Y:S01]  /*1fc0*/  IMAD R41, R88, 0x10, R37 ;  /* 0x0000001058297824 */ /* 0x000fe200078e0225 */
[----:B------:R-:W-:Y:S01]  /*1fd0*/  ISETP.GE.AND P0, PT, R38, RZ, PT ;  /* 0x000000ff2600720c */ /* 0x000fe20003f06270 */
[----:B------:R-:W-:Y:S01]  /*1fe0*/  @!P4 IMAD.IADD R39, R39, 0x1, -R44 ;  /* 0x000000012727c824 */ /* 0x000fe200078e0a2c */
[----:B------:R-:W-:Y:S01]  /*1ff0*/  SGXT R2, R2, 0x1 ;  /* 0x000000010202781a */ /* 0x000fe20000000200 */
[----:B------:R-:W-:Y:S01]  /*2000*/  IMAD R105, R124, c[0x0][0x188], RZ ;  /* 0x000062007c697a24 */ /* 0x000fe200078e02ff */
[----:B------:R-:W-:Y:S01]  /*2010*/  LOP3.LUT R37, R80, 0x90, R5, 0xf8, !PT ;  /* 0x0000009050257812 */ /* 0x000fe200078ef805 */
[----:B------:R-:W-:Y:S01]  /*2020*/  @!P6 IMAD.MOV R6, RZ, RZ, -R6 ;  /* 0x000000ffff06e224 */ /* 0x000fe200078e0a06 */
[----:B------:R-:W-:Y:S01]  /*2030*/  LOP3.LUT R5, R2, 0x90, RZ, 0xc0, !PT ;  /* 0x0000009002057812 */ /* 0x000fe200078ec0ff */
[----:B------:R-:W-:Y:S01]  /*2040*/  IMAD R107, R122, c[0x0][0x188], RZ ;  /* 0x000062007a6b7a24 */ /* 0x000fe200078e02ff */
[--C-:B------:R-:W-:Y:S01]  /*2050*/  LOP3.LUT R41, R41, 0x30, R86.reuse, 0x78, !PT ;  /* 0x0000003029297812 */ /* 0x100fe200078e7856 */
[----:B------:R-:W-:Y:S01]  /*2060*/  @!P1 IMAD.MOV R35, RZ, RZ, -R35 ;  /* 0x000000ffff239224 */ /* 0x000fe200078e0a23 */
[--C-:B------:R-:W-:Y:S01]  /*2070*/  LOP3.LUT R37, R37, 0x10, R86.reuse, 0x78, !PT ;  /* 0x0000001025257812 */ /* 0x100fe200078e7856 */
[----:B------:R-:W-:Y:S01]  /*2080*/  IMAD R109, R120, c[0x0][0x188], RZ ;  /* 0x00006200786d7a24 */ /* 0x000fe200078e02ff */
[----:B------:R-:W-:Y:S01]  /*2090*/  LOP3.LUT R86, R5, 0x17e, R86, 0x78, !PT ;  /* 0x0000017e05567812 */ /* 0x000fe200078e7856 */
[----:B------:R-:W-:Y:S01]  /*20a0*/  IMAD.MOV.U32 R5, RZ, RZ, R8 ;  /* 0x000000ffff057224 */ /* 0x000fe200078e0008 */
[----:B------:R-:W-:Y:S01]  /*20b0*/  ISETP.GE.AND P2, PT, R52, RZ, PT ;  /* 0x000000ff3400720c */ /* 0x000fe20003f46270 */
[----:B------:R-:W-:Y:S01]  /*20c0*/  IMAD R88, R88, 0x100, R41 ;  /* 0x0000010058587824 */ /* 0x000fe200078e0229 */
[----:B------:R-:W-:Y:S01]  /*20d0*/  ISETP.GT.U32.AND P4, PT, R44, R39, PT ;  /* 0x000000272c00720c */ /* 0x000fe20003f84070 */
[----:B------:R-:W-:Y:S01]  /*20e0*/  @!P0 IMAD.MOV R5, RZ, RZ, -R5 ;  /* 0x000000ffff058224 */ /* 0x000fe200078e0a05 */
[----:B------:R-:W-:Y:S01]  /*20f0*/  ISETP.GE.AND P3, PT, R54, RZ, PT ;  /* 0x000000ff3600720c */ /* 0x000fe20003f66270 */
[----:B------:R-:W-:Y:S01]  /*2100*/  IMAD R111, R110, c[0x0][0x188], RZ ;  /* 0x000062006e6f7a24 */ /* 0x000fe200078e02ff */
[----:B------:R-:W-:-:S02]  /*2110*/  ISETP.GE.AND P1, PT, R82, RZ, PT ;  /* 0x000000ff5200720c */ /* 0x000fc40003f26270 */
[----:B------:R-:W-:Y:S02]  /*2120*/  ISETP.NE.AND P0, PT, RZ, c[0x0][0x178], PT ;  /* 0x00005e00ff007a0c */ /* 0x000fe40003f05270 */
[----:B------:R-:W-:Y:S02]  /*2130*/  LOP3.LUT R2, RZ, c[0x0][0x17c], RZ, 0x33, !PT ;  /* 0x00005f00ff027a12 */ /* 0x000fe400078e33ff */
[----:B------:R-:W-:Y:S01]  /*2140*/  LOP3.LUT R4, R4, 0x100, RZ, 0xc0, !PT ;  /* 0x0000010004047812 */ /* 0x000fe200078ec0ff */
[----:B------:R-:W-:Y:S01]  /*2150*/  @!P2 IMAD.MOV R34, RZ, RZ, -R34 ;  /* 0x000000ffff22a224 */ /* 0x000fe200078e0a22 */
[----:B------:R-:W-:Y:S01]  /*2160*/  ISETP.NE.AND P2, PT, RZ, c[0x0][0x17c], PT ;  /* 0x00005f00ff007a0c */ /* 0x000fe20003f45270 */
[----:B------:R-:W-:Y:S01]  /*2170*/  @!P4 IMAD.IADD R39, R39, 0x1, -R44 ;  /* 0x000000012727c824 */ /* 0x000fe200078e0a2c */
[----:B------:R-:W-:Y:S01]  /*2180*/  SHF.R.S32.HI R100, RZ, 0x7, R3 ;  /* 0x00000007ff647819 */ /* 0x000fe20000011403 */
[----:B------:R-:W-:Y:S01]  /*2190*/  @!P3 IMAD.MOV R36, RZ, RZ, -R36 ;  /* 0x000000ffff24b224 */ /* 0x000fe200078e0a24 */
[C---:B------:R-:W-:Y:S01]  /*21a0*/  SEL R9, R2.reuse, R9, !P2 ;  /* 0x0000000902097207 */ /* 0x040fe20005000000 */
[----:B------:R-:W-:Y:S01]  /*21b0*/  @!P1 IMAD.MOV R39, RZ, RZ, -R39 ;  /* 0x000000ffff279224 */ /* 0x000fe200078e0a27 */
[----:B------:R-:W-:Y:S01]  /*21c0*/  SEL R8, R2, R7, !P2 ;  /* 0x0000000702087207 */ /* 0x000fe20005000000 */
[----:B------:R-:W-:Y:S01]  /*21d0*/  IMAD.IADD R90, R4, 0x1, R37 ;  /* 0x00000001045a7824 */ /* 0x000fe200078e0225 */
[----:B------:R-:W-:Y:S01]  /*21e0*/  @!P0 LOP3.LUT R39, RZ, c[0x0][0x178], RZ, 0x33, !PT ;  /* 0x00005e00ff278a12 */ /* 0x000fe200078e33ff */
[----:B------:R-:W-:Y:S01]  /*21f0*/  IMAD R9, R9, c[0x0][0x190], RZ ;  /* 0x0000640009097a24 */ /* 0x000fe200078e02ff */
[----:B------:R-:W-:Y:S01]  /*2200*/  SEL R11, R2, R11, !P2 ;  /* 0x0000000b020b7207 */ /* 0x000fe20005000000 */
[----:B------:R-:W-:Y:S01]  /*2210*/  IMAD R8, R8, c[0x0][0x190], RZ ;  /* 0x0000640008087a24 */ /* 0x000fe200078e02ff */
[C---:B------:R-:W-:Y:S01]  /*2220*/  SEL R13, R2.reuse, R13, !P2 ;  /* 0x0000000d020d7207 */ /* 0x040fe20005000000 */
[----:B------:R-:W-:Y:S01]  /*2230*/  IMAD R39, R39, c[0x0][0x184], RZ ;  /* 0x0000610027277a24 */ /* 0x000fe200078e02ff */
[C---:B------:R-:W-:Y:S01]  /*2240*/  SEL R10, R2.reuse, R10, !P2 ;  /* 0x0000000a020a7207 */ /* 0x040fe20005000000 */
[----:B------:R-:W-:Y:S01]  /*2250*/  IMAD R11, R11, c[0x0][0x190], RZ ;  /* 0x000064000b0b7a24 */ /* 0x000fe200078e02ff */
[C---:B------:R-:W-:Y:S01]  /*2260*/  SEL R15, R2.reuse, R15, !P2 ;  /* 0x0000000f020f7207 */ /* 0x040fe20005000000 */
[----:B------:R-:W-:Y:S01]  /*2270*/  IMAD R13, R13, c[0x0][0x190], RZ ;  /* 0x000064000d0d7a24 */ /* 0x000fe200078e02ff */
[----:B------:R-:W-:Y:S01]  /*2280*/  SEL R12, R2, R12, !P2 ;  /* 0x0000000c020c7207 */ /* 0x000fe20005000000 */
[----:B------:R-:W-:Y:S01]  /*2290*/  IMAD R10, R10, c[0x0][0x190], RZ ;  /* 0x000064000a0a7a24 */ /* 0x000fe200078e02ff */
[C---:B------:R-:W-:Y:S01]  /*22a0*/  SEL R17, R2.reuse, R17, !P2 ;  /* 0x0000001102117207 */ /* 0x040fe20005000000 */
        /* <DEDUP_REMOVED lines=25> */
[----:B------:R-:W-:Y:S01]  /*2440*/  SEL R22, R2, R22, !P2 ;  /* 0x0000001602167207 */ /* 0x000fe20005000000 */
        /* <DEDUP_REMOVED lines=17> */
[C---:B------:R-:W-:Y:S01]  /*2560*/  SEL R37, R2.reuse, R6, !P2 ;  /* 0x0000000602257207 */ /* 0x040fe20005000000 */
[----:B------:R-:W-:Y:S01]  /*2570*/  IMAD R35, R35, c[0x0][0x190], RZ ;  /* 0x0000640023237a24 */ /* 0x000fe200078e02ff */
[----:B------:R-:W-:Y:S01]  /*2580*/  SEL R38, R2, R5, !P2 ;  /* 0x0000000502267207 */ /* 0x000fe20005000000 */
[----:B------:R-:W-:Y:S01]  /*2590*/  IMAD R36, R36, c[0x0][0x190], RZ ;  /* 0x0000640024247a24 */ /* 0x000fe200078e02ff */
[----:B------:R-:W-:Y:S01]  /*25a0*/  SEL R2, R2, R40, !P2 ;  /* 0x0000002802027207 */ /* 0x000fe20005000000 */
[----:B------:R-:W-:Y:S01]  /*25b0*/  IMAD R37, R37, c[0x0][0x190], RZ ;  /* 0x0000640025257a24 */ /* 0x000fe200078e02ff */
[----:B------:R-:W-:Y:S01]  /*25c0*/  LEA R106, P3, R9, c[0x0][0x168], 0x1 ;  /* 0x00005a00096a7a11 */ /* 0x000fe200078608ff */
[----:B------:R-:W-:Y:S01]  /*25d0*/  IMAD R38, R38, c[0x0][0x190], RZ ;  /* 0x0000640026267a24 */ /* 0x000fe200078e02ff */
[----:B------:R-:W-:Y:S01]  /*25e0*/  LEA R102, P2, R8, c[0x0][0x168], 0x1 ;  /* 0x00005a0008667a11 */ /* 0x000fe200078408ff */
[----:B------:R-:W-:Y:S01]  /*25f0*/  IMAD R40, R2, c[0x0][0x190], RZ ;  /* 0x0000640002287a24 */ /* 0x000fe200078e02ff */
[----:B------:R-:W-:Y:S01]  /*2600*/  LEA R2, P1, R39, c[0x0][0x160], 0x1 ;  /* 0x0000580027027a11 */ /* 0x000fe200078208ff */
[----:B------:R-:W-:Y:S01]  /*2610*/  CS2R R4, SRZ ;  /* 0x0000000000047805 */ /* 0x000fe2000001ff00 */
[----:B------:R-:W-:Y:S01]  /*2620*/  LEA R104, P4, R11, c[0x0][0x168], 0x1 ;  /* 0x00005a000b687a11 */ /* 0x000fe200078808ff */
[----:B------:R-:W-:Y:S01]  /*2630*/  CS2R R6, SRZ ;  /* 0x0000000000067805 */ /* 0x000fe2000001ff00 */
[----:B------:R-:W-:-:S02]  /*2640*/  LEA R72, P5, R13, c[0x0][0x168], 0x1 ;  /* 0x00005a000d487a11 */ /* 0x000fc400078a08ff */
[----:B------:R-:W-:Y:S02]  /*2650*/  LEA.HI.X.SX32 R3, R39, c[0x0][0x164], 0x1, P1 ;  /* 0x0000590027037a11 */ /* 0x000fe400008f0eff */
[----:B------:R-:W-:Y:S02]  /*2660*/  LEA.HI.X.SX32 R115, R9, c[0x0][0x16c], 0x1, P3 ;  /* 0x00005b0009737a11 */ /* 0x000fe400018f0eff */
[----:B------:R-:W-:Y:S02]  /*2670*/  LEA R78, P0, R15, c[0x0][0x168], 0x1 ;  /* 0x00005a000f4e7a11 */ /* 0x000fe400078008ff */
[----:B------:R-:W-:Y:S02]  /*2680*/  LEA R76, P1, R12, c[0x0][0x168], 0x1 ;  /* 0x00005a000c4c7a11 */ /* 0x000fe400078208ff */
[----:B------:R-:W-:Y:S02]  /*2690*/  LEA.HI.X.SX32 R113, R8, c[0x0][0x16c], 0x1, P2 ;  /* 0x00005b0008717a11 */ /* 0x000fe400010f0eff */
[----:B------:R-:W-:-:S02]  /*26a0*/  LEA R74, P3, R19, c[0x0][0x168], 0x1 ;  /* 0x00005a00134a7a11 */ /* 0x000fc400078608ff */
[----:B------:R-:W-:Y:S02]  /*26b0*/  LEA.HI.X.SX32 R117, R11, c[0x0][0x16c], 0x1, P4 ;  /* 0x00005b000b757a11 */ /* 0x000fe400020f0eff */
[----:B------:R-:W-:Y:S02]  /*26c0*/  LEA.HI.X.SX32 R73, R13, c[0x0][0x16c], 0x1, P5 ;  /* 0x00005b000d497a11 */ /* 0x000fe400028f0eff */
[----:B------:R-:W-:Y:S02]  /*26d0*/  LEA R118, P6, R10, c[0x0][0x168], 0x1 ;  /* 0x00005a000a767a11 */ /* 0x000fe400078c08ff */
[----:B------:R-:W-:Y:S02]  /*26e0*/  LEA R70, P2, R17, c[0x0][0x168], 0x1 ;  /* 0x00005a0011467a11 */ /* 0x000fe400078408ff */
[----:B------:R-:W-:Y:S02]  /*26f0*/  LEA R64, P4, R21, c[0x0][0x168], 0x1 ;  /* 0x00005a0015407a11 */ /* 0x000fe400078808ff */
[----:B------:R-:W-:-:S02]  /*2700*/  LEA R66, P5, R14, c[0x0][0x168], 0x1 ;  /* 0x00005a000e427a11 */ /* 0x000fc400078a08ff */
[----:B------:R-:W-:Y:S02]  /*2710*/  LEA.HI.X.SX32 R79, R15, c[0x0][0x16c], 0x1, P0 ;  /* 0x00005b000f4f7a11 */ /* 0x000fe400000f0eff */
[----:B------:R-:W-:Y:S02]  /*2720*/  LEA.HI.X.SX32 R77, R12, c[0x0][0x16c], 0x1, P1 ;  /* 0x00005b000c4d7a11 */ /* 0x000fe400008f0eff */
[----:B------:R-:W-:Y:S02]  /*2730*/  LEA.HI.X.SX32 R75, R19, c[0x0][0x16c], 0x1, P3 ;  /* 0x00005b00134b7a11 */ /* 0x000fe400018f0eff */
[----:B------:R-:W-:Y:S02]  /*2740*/  LEA.HI.X.SX32 R119, R10, c[0x0][0x16c], 0x1, P6 ;  /* 0x00005b000a777a11 */ /* 0x000fe400030f0eff */
[----:B------:R-:W-:Y:S02]  /*2750*/  LEA R56, P0, R25, c[0x0][0x168], 0x1 ;  /* 0x00005a0019387a11 */ /* 0x000fe400078008ff */
[----:B------:R-:W-:-:S02]  /*2760*/  LEA R58, P1, R27, c[0x0][0x168], 0x1 ;  /* 0x00005a001b3a7a11 */ /* 0x000fc400078208ff */
[----:B------:R-:W-:Y:S02]  /*2770*/  LEA.HI.X.SX32 R71, R17, c[0x0][0x16c], 0x1, P2 ;  /* 0x00005b0011477a11 */ /* 0x000fe400010f0eff */
[----:B------:R-:W-:Y:S02]  /*2780*/  LEA R62, P3, R16, c[0x0][0x168], 0x1 ;  /* 0x00005a00103e7a11 */ /* 0x000fe400078608ff */
[----:B------:R-:W-:Y:S02]  /*2790*/  LEA.HI.X.SX32 R65, R21, c[0x0][0x16c], 0x1, P4 ;  /* 0x00005b0015417a11 */ /* 0x000fe400020f0eff */
[----:B------:R-:W-:Y:S02]  /*27a0*/  LEA.HI.X.SX32 R67, R14, c[0x0][0x16c], 0x1, P5 ;  /* 0x00005b000e437a11 */ /* 0x000fe400028f0eff */
[----:B------:R-:W-:Y:S02]  /*27b0*/  LEA R68, P6, R23, c[0x0][0x168], 0x1 ;  /* 0x00005a0017447a11 */ /* 0x000fe400078c08ff */
[----:B------:R-:W-:-:S02]  /*27c0*/  LEA R60, P2, R29, c[0x0][0x168], 0x1 ;  /* 0x00005a001d3c7a11 */ /* 0x000fc400078408ff */
[----:B------:R-:W-:Y:S02]  /*27d0*/  LEA R54, P4, R31, c[0x0][0x168], 0x1 ;  /* 0x00005a001f367a11 */ /* 0x000fe400078808ff */
[----:B------:R-:W-:Y:S02]  /*27e0*/  LEA R48, P5, R33, c[0x0][0x168], 0x1 ;  /* 0x00005a0021307a11 */ /* 0x000fe400078a08ff */
[----:B------:R-:W-:Y:S02]  /*27f0*/  LEA.HI.X.SX32 R57, R25, c[0x0][0x16c], 0x1, P0 ;  /* 0x00005b0019397a11 */ /* 0x000fe400000f0eff */
[----:B------:R-:W-:Y:S02]  /*2800*/  LEA.HI.X.SX32 R59, R27, c[0x0][0x16c], 0x1, P1 ;  /* 0x00005b001b3b7a11 */ /* 0x000fe400008f0eff */
[----:B------:R-:W-:Y:S02]  /*2810*/  LEA.HI.X.SX32 R63, R16, c[0x0][0x16c], 0x1, P3 ;  /* 0x00005b00103f7a11 */ /* 0x000fe400018f0eff */
[----:B------:R-:W-:-:S02]  /*2820*/  LEA.HI.X.SX32 R69, R23, c[0x0][0x16c], 0x1, P6 ;  /* 0x00005b0017457a11 */ /* 0x000fc400030f0eff */
[----:B------:R-:W-:Y:S02]  /*2830*/  LEA R134, P0, R20, c[0x0][0x168], 0x1 ;  /* 0x00005a0014867a11 */ /* 0x000fe400078008ff */
[----:B------:R-:W-:Y:S02]  /*2840*/  LEA R116, P1, R137, c[0x0][0x168], 0x1 ;  /* 0x00005a0089747a11 */ /* 0x000fe400078208ff */
[----:B------:R-:W-:Y:S02]  /*2850*/  LEA.HI.X.SX32 R61, R29, c[0x0][0x16c], 0x1, P2 ;  /* 0x00005b001d3d7a11 */ /* 0x000fe400010f0eff */
[----:B------:R-:W-:Y:S02]  /*2860*/  LEA R53, P3, R26, c[0x0][0x168], 0x1 ;  /* 0x00005a001a357a11 */ /* 0x000fe400078608ff */
[----:B------:R-:W-:Y:S02]  /*2870*/  LEA.HI.X.SX32 R55, R31, c[0x0][0x16c], 0x1, P4 ;  /* 0x00005b001f377a11 */ /* 0x000fe400020f0eff */
[----:B------:R-:W-:-:S02]  /*2880*/  LEA.HI.X.SX32 R153, R33, c[0x0][0x16c], 0x1, P5 ;  /* 0x00005b0021997a11 */ /* 0x000fc400028f0eff */
[----:B------:R-:W-:Y:S02]  /*2890*/  LEA R50, P6, R18, c[0x0][0x168], 0x1 ;  /* 0x00005a0012327a11 */ /* 0x000fe400078c08ff */
[----:B------:R-:W-:Y:S02]  /*28a0*/  LEA R114, P2, R24, c[0x0][0x168], 0x1 ;  /* 0x00005a0018727a11 */ /* 0x000fe400078408ff */
[----:B------:R-:W-:Y:S02]  /*28b0*/  LEA R51, P4, R28, c[0x0][0x168], 0x1 ;  /* 0x00005a001c337a11 */ /* 0x000fe400078808ff */
[----:B------:R-:W-:Y:S02]  /*28c0*/  LEA R46, P5, R30, c[0x0][0x168], 0x1 ;  /* 0x00005a001e2e7a11 */ /* 0x000fe400078a08ff */
[----:B------:R-:W-:Y:S02]  /*28d0*/  LEA.HI.X.SX32 R139, R20, c[0x0][0x16c], 0x1, P0 ;  /* 0x00005b00148b7a11 */ /* 0x000fe400000f0eff */
[----:B------:R-:W-:-:S02]  /*28e0*/  LEA.HI.X.SX32 R137, R137, c[0x0][0x16c], 0x1, P1 ;  /* 0x00005b0089897a11 */ /* 0x000fc400008f0eff */
[----:B------:R-:W-:Y:S02]  /*28f0*/  LEA.HI.X.SX32 R112, R26, c[0x0][0x16c], 0x1, P3 ;  /* 0x00005b001a707a11 */ /* 0x000fe400018f0eff */
[----:B------:R-:W-:Y:S02]  /*2900*/  LEA.HI.X.SX32 R151, R18, c[0x0][0x16c], 0x1, P6 ;  /* 0x00005b0012977a11 */ /* 0x000fe400030f0eff */
[----:B------:R-:W-:Y:S02]  /*2910*/  LEA R20, P1, R35, c[0x0][0x168], 0x1 ;  /* 0x00005a0023147a11 */ /* 0x000fe400078208ff */
[----:B------:R-:W-:Y:S02]  /*2920*/  LEA.HI.X.SX32 R135, R24, c[0x0][0x16c], 0x1, P2 ;  /* 0x00005b0018877a11 */ /* 0x000fe400010f0eff */
[----:B------:R-:W-:Y:S02]  /*2930*/  LEA R12, P3, R37, c[0x0][0x168], 0x1 ;  /* 0x00005a00250c7a11 */ /* 0x000fe400078608ff */
[----:B------:R-:W-:-:S02]  /*2940*/  LEA.HI.X.SX32 R52, R28, c[0x0][0x16c], 0x1, P4 ;  /* 0x00005b001c347a11 */ /* 0x000fc400020f0eff */
[----:B------:R-:W-:Y:S02]  /*2950*/  LEA.HI.X.SX32 R49, R30, c[0x0][0x16c], 0x1, P5 ;  /* 0x00005b001e317a11 */ /* 0x000fe400028f0eff */
[----:B------:R-:W-:Y:S02]  /*2960*/  LEA R44, P6, R32, c[0x0][0x168], 0x1 ;  /* 0x00005a00202c7a11 */ /* 0x000fe400078c08ff */
[----:B------:R-:W-:Y:S02]  /*2970*/  LEA R22, P0, R34, c[0x0][0x168], 0x1 ;  /* 0x00005a0022167a11 */ /* 0x000fe400078008ff */
[----:B------:R-:W-:Y:S02]  /*2980*/  LEA R14, P2, R36, c[0x0][0x168], 0x1 ;  /* 0x00005a00240e7a11 */ /* 0x000fe400078408ff */
[----:B------:R-:W-:Y:S02]  /*2990*/  LEA R10, P4, R38, c[0x0][0x168], 0x1 ;  /* 0x00005a00260a7a11 */ /* 0x000fe400078808ff */
[----:B------:R-:W-:-:S02]  /*29a0*/  LEA R8, P5, R40, c[0x0][0x168], 0x1 ;  /* 0x00005a0028087a11 */ /* 0x000fc400078a08ff */
[----:B------:R-:W-:Y:S02]  /*29b0*/  LEA.HI.X.SX32 R43, R35, c[0x0][0x16c], 0x1, P1 ;  /* 0x00005b00232b7a11 */ /* 0x000fe400008f0eff */
[----:B------:R-:W-:Y:S02]  /*29c0*/  LEA.HI.X.SX32 R39, R37, c[0x0][0x16c], 0x1, P3 ;  /* 0x00005b0025277a11 */ /* 0x000fe400018f0eff */
[C---:B------:R-:W-:Y:S02]  /*29d0*/  LOP3.LUT R92, R84.reuse, 0x20, RZ, 0x3c, !PT ;  /* 0x00000020545c7812 */ /* 0x040fe400078e3cff */
[C---:B------:R-:W-:Y:S02]  /*29e0*/  LOP3.LUT R94, R84.reuse, 0x40, RZ, 0x3c, !PT ;  /* 0x00000040545e7812 */ /* 0x040fe400078e3cff */
[----:B------:R-:W-:Y:S02]  /*29f0*/  LOP3.LUT R96, R84, 0x60, RZ, 0x3c, !PT ;  /* 0x0000006054607812 */ /* 0x000fe400078e3cff */
[----:B------:R-:W-:-:S02]  /*2a00*/  LOP3.LUT R98, R88, 0x40, RZ, 0x3c, !PT ;  /* 0x0000004058627812 */ /* 0x000fc400078e3cff */
[----:B------:R-:W-:Y:S02]  /*2a10*/  LEA.HI.X.SX32 R47, R32, c[0x0][0x16c], 0x1, P6 ;  /* 0x00005b00202f7a11 */ /* 0x000fe400030f0eff */
[----:B------:R-:W-:Y:S02]  /*2a20*/  LEA.HI.X.SX32 R45, R34, c[0x0][0x16c], 0x1, P0 ;  /* 0x00005b00222d7a11 */ /* 0x000fe400000f0eff */
[----:B------:R-:W-:Y:S02]  /*2a30*/  LEA.HI.X.SX32 R41, R36, c[0x0][0x16c], 0x1, P2 ;  /* 0x00005b0024297a11 */ /* 0x000fe400010f0eff */
[----:B------:R-:W-:Y:S02]  /*2a40*/  LEA.HI.X.SX32 R37, R38, c[0x0][0x16c], 0x1, P4 ;  /* 0x00005b0026257a11 */ /* 0x000fe400020f0eff */
[----:B------:R-:W-:Y:S02]  /*2a50*/  LEA.HI.X.SX32 R35, R40, c[0x0][0x16c], 0x1, P5 ;  /* 0x00005b0028237a11 */ /* 0x000fe400028f0eff */
.L_x_2:
[----:B------:R-:W-:Y:S01]  /*2a60*/  ISETP.GE.AND P0, PT, R83, UR4, PT ;  /* 0x0000000453007c0c */ /* 0x000fe2000bf06270 */
[----:B------:R-:W-:Y:S01]  /*2a70*/  IMAD.WIDE R18, R93, 0x2, R2 ;  /* 0x000000025d127825 */ /* 0x000fe200078e0202 */
[----:B------:R-:W-:-:S02]  /*2a80*/  ISETP.GE.AND P1, PT, R110, UR4, PT ;  /* 0x000000046e007c0c */ /* 0x000fc4000bf26270 */
[----:B------:R-:W-:Y:S01]  /*2a90*/  ISETP.GE.AND P2, PT, R120, UR4, PT ;  /* 0x0000000478007c0c */ /* 0x000fe2000bf46270 */
[----:B------:R-:W-:Y:S01]  /*2aa0*/  IMAD.WIDE R16, R111, 0x2, R2 ;  /* 0x000000026f107825 */ /* 0x000fe200078e0202 */
[----:B------:R-:W-:Y:S02]  /*2ab0*/  PRMT R13, RZ, 0x7610, R13 ;  /* 0x00007610ff0d7816 */ /* 0x000fe4000000000d */
[----:B------:R-:W-:Y:S01]  /*2ac0*/  PRMT R11, RZ, 0x7610, R11 ;  /* 0x00007610ff0b7816 */ /* 0x000fe2000000000b */
[----:B------:R-:W-:Y:S01]  /*2ad0*/  IMAD.WIDE R24, R109, 0x2, R2 ;  /* 0x000000026d187825 */ /* 0x000fe200078e0202 */
[----:B------:R-:W-:Y:S02]  /*2ae0*/  PRMT R9, RZ, 0x7610, R9 ;  /* 0x00007610ff097816 */ /* 0x000fe40000000009 */
[----:B------:R-:W-:Y:S01]  /*2af0*/  ISETP.GE.AND P3, PT, R126, UR4, PT ;  /* 0x000000047e007c0c */ /* 0x000fe2000bf66270 */
[----:B------:R0:W2:Y:S01]  /*2b00*/  @!P0 LDG.E.U16 R13, [R18.64] ;  /* 0x00000006120d8981 */ /* 0x0000a2000c1e1500 */
[----:B------:R-:W-:-:S02]  /*2b10*/  ISETP.GE.AND P0, PT, R85, UR4, PT ;  /* 0x0000000455007c0c */ /* 0x000fc4000bf06270 */
[----:B------:R-:W-:Y:S01]  /*2b20*/  ISETP.GE.AND P4, PT, R128, UR4, PT ;  /* 0x0000000480007c0c */ /* 0x000fe2000bf86270 */
[----:B------:R1:W3:Y:S01]  /*2b30*/  @!P1 LDG.E.U16 R11, [R16.64] ;  /* 0x00000006100b9981 */ /* 0x0002e2000c1e1500 */
[----:B------:R-:W-:-:S03]  /*2b40*/  ISETP.GE.AND P1, PT, R122, UR4, PT ;  /* 0x000000047a007c0c */ /* 0x000fc6000bf26270 */
[----:B------:R4:W5:Y:S01]  /*2b50*/  @!P2 LDG.E.U16 R9, [R24.64] ;  /* 0x000000061809a981 */ /* 0x000962000c1e1500 */
[----:B------:R-:W-:Y:S01]  /*2b60*/  ISETP.GE.AND P2, PT, R124, UR4, PT ;  /* 0x000000047c007c0c */ /* 0x000fe2000bf46270 */
[----:B------:R-:W-:Y:S01]  /*2b70*/  IMAD.WIDE R32, R91, 0x2, R2 ;  /* 0x000000025b207825 */ /* 0x000fe200078e0202 */
[----:B------:R-:W-:Y:S02]  /*2b80*/  PRMT R15, RZ, 0x7610, R15 ;  /* 0x00007610ff0f7816 */ /* 0x000fe4000000000f */
[----:B------:R-:W-:Y:S01]  /*2b90*/  PRMT R23, RZ, 0x7610, R23 ;  /* 0x00007610ff177816 */ /* 0x000fe20000000017 */
[----:B------:R-:W-:Y:S01]  /*2ba0*/  IMAD.WIDE R30, R107, 0x2, R2 ;  /* 0x000000026b1e7825 */ /* 0x000fe200078e0202 */
[----:B------:R-:W-:Y:S02]  /*2bb0*/  PRMT R21, RZ, 0x7610, R21 ;  /* 0x00007610ff157816 */ /* 0x000fe40000000015 */
[----:B0-----:R-:W-:Y:S01]  /*2bc0*/  PRMT R19, RZ, 0x7610, R19 ;  /* 0x00007610ff137816 */ /* 0x001fe20000000013 */
[----:B------:R-:W-:Y:S01]  /*2bd0*/  IMAD.WIDE R28, R105, 0x2, R2 ;  /* 0x00000002691c7825 */ /* 0x000fe200078e0202 */
[----:B-1----:R-:W-:Y:S01]  /*2be0*/  PRMT R17, RZ, 0x7610, R17 ;  /* 0x00007610ff117816 */ /* 0x002fe20000000011 */
[----:B------:R0:W5:Y:S02]  /*2bf0*/  @!P0 LDG.E.U16 R15, [R32.64] ;  /* 0x00000006200f8981 */ /* 0x000164000c1e1500 */
[----:B------:R-:W-:-:S02]  /*2c00*/  IMAD.WIDE R26, R103, 0x2, R2 ;  /* 0x00000002671a7825 */ /* 0x000fc400078e0202 */
[----:B------:R1:W5:Y:S02]  /*2c10*/  @!P1 LDG.E.U16 R23, [R30.64] ;  /* 0x000000061e179981 */ /* 0x000364000c1e1500 */
[----:B----4-:R-:W-:Y:S02]  /*2c20*/  IMAD.WIDE R24, R101, 0x2, R2 ;  /* 0x0000000265187825 */ /* 0x010fe400078e0202 */
[----:B------:R4:W5:Y:S04]  /*2c30*/  @!P2 LDG.E.U16 R21, [R28.64] ;  /* 0x000000061c15a981 */ /* 0x000968000c1e1500 */
[----:B------:R0:W5:Y:S04]  /*2c40*/  @!P3 LDG.E.U16 R19, [R26.64] ;  /* 0x000000061a13b981 */ /* 0x000168000c1e1500 */
[----:B------:R0:W5:Y:S04]  /*2c50*/  @!P4 LDG.E.U16 R17, [R24.64] ;  /* 0x000000061811c981 */ /* 0x000168000c1e1500 */
[----:B------:R-:W-:Y:S01]  /*2c60*/  BAR.SYNC.DEFER_BLOCKING 0x0 ;  /* 0x0000000000007b1d */ /* 0x000fe20000010000 */
[----:B------:R-:W-:Y:S01]  /*2c70*/  ISETP.GE.AND P0, PT, R108, UR4, PT ;  /* 0x000000046c007c0c */ /* 0x000fe2000bf06270 */
[----:B----4-:R-:W-:-:S02]  /*2c80*/  IMAD.MOV.U32 R28, RZ, RZ, R12 ;  /* 0x000000ffff1c7224 */ /* 0x010fc400078e000c */
[----:B------:R-:W-:Y:S01]  /*2c90*/  IMAD.MOV.U32 R29, RZ, RZ, R39 ;  /* 0x000000ffff1d7224 */ /* 0x000fe200078e0027 */
[----:B------:R-:W-:Y:S01]  /*2ca0*/  PRMT R125, RZ, 0x7610, R125 ;  /* 0x00007610ff7d7816 */ /* 0x000fe2000000007d */
[----:B0-----:R-:W-:Y:S02]  /*2cb0*/  IMAD.MOV.U32 R24, RZ, RZ, R20 ;  /* 0x000000ffff187224 */ /* 0x001fe400078e0014 */
[----:B------:R-:W-:Y:S02]  /*2cc0*/  IMAD.MOV.U32 R25, RZ, RZ, R43 ;  /* 0x000000ffff197224 */ /* 0x000fe400078e002b */
[----:B------:R-:W-:Y:S02]  /*2cd0*/  IMAD.MOV.U32 R26, RZ, RZ, R14 ;  /* 0x000000ffff1a7224 */ /* 0x000fe400078e000e */
[----:B------:R-:W-:Y:S02]  /*2ce0*/  IMAD.MOV.U32 R27, RZ, RZ, R41 ;  /* 0x000000ffff1b7224 */ /* 0x000fe400078e0029 */
[----:B------:R-:W-:Y:S01]  /*2cf0*/  IMAD.WIDE R38, R99, 0x2, R28 ;  /* 0x0000000263267825 */ /* 0x000fe200078e021c */
[----:B------:R-:W-:-:S03]  /*2d00*/  PRMT R127, RZ, 0x7610, R127 ;  /* 0x00007610ff7f7816 */ /* 0x000fc6000000007f */
[----:B-1----:R-:W-:Y:S02]  /*2d10*/  IMAD.MOV.U32 R30, RZ, RZ, R10 ;  /* 0x000000ffff1e7224 */ /* 0x002fe400078e000a */
[----:B------:R-:W-:Y:S01]  /*2d20*/  IMAD.MOV.U32 R31, RZ, RZ, R37 ;  /* 0x000000ffff1f7224 */ /* 0x000fe200078e0025 */
[----:B------:R-:W-:Y:S01]  /*2d30*/  PRMT R129, RZ, 0x7610, R129 ;  /* 0x00007610ff817816 */ /* 0x000fe20000000081 */
[----:B------:R-:W-:Y:S01]  /*2d40*/  IMAD.MOV.U32 R33, RZ, RZ, R35 ;  /* 0x000000ffff217224 */ /* 0x000fe200078e0023 */
[----:B------:R-:W-:Y:S01]  /*2d50*/  PRMT R123, RZ, 0x7610, R123 ;  /* 0x00007610ff7b7816 */ /* 0x000fe2000000007b */
[C---:B------:R-:W-:Y:S01]  /*2d60*/  IMAD.WIDE R36, R99.reuse, 0x2, R26 ;  /* 0x0000000263247825 */ /* 0x040fe200078e021a */
[----:B------:R0:W4:Y:S03]  /*2d70*/  @!P0 LDG.E.U16 R125, [R38.64] ;  /* 0x00000006267d8981 */ /* 0x000126000c1e1500 */
[----:B------:R-:W-:Y:S01]  /*2d80*/  IMAD.WIDE R34, R99, 0x2, R24 ;  /* 0x0000000263227825 */ /* 0x000fe200078e0218 */
[----:B------:R-:W-:Y:S01]  /*2d90*/  PRMT R121, RZ, 0x7610, R121 ;  /* 0x00007610ff797816 */ /* 0x000fe20000000079 */
[----:B------:R1:W4:Y:S02]  /*2da0*/  @!P0 LDG.E.U16 R127, [R36.64] ;  /* 0x00000006247f8981 */ /* 0x000324000c1e1500 */
[----:B------:R-:W-:-:S02]  /*2db0*/  IMAD.MOV.U32 R32, RZ, RZ, R8 ;  /* 0x000000ffff207224 */ /* 0x000fc400078e0008 */
[C---:B------:R-:W-:Y:S01]  /*2dc0*/  IMAD.WIDE R40, R99.reuse, 0x2, R30 ;  /* 0x0000000263287825 */ /* 0x040fe200078e021e */
[----:B0-----:R-:W-:Y:S01]  /*2dd0*/  MOV R39, R49 ;  /* 0x0000003100277202 */ /* 0x001fe20000000f00 */
[----:B------:R0:W4:Y:S02]  /*2de0*/  @!P0 LDG.E.U16 R129, [R34.64] ;  /* 0x0000000622818981 */ /* 0x000124000c1e1500 */
[----:B------:R-:W-:Y:S01]  /*2df0*/  IMAD.MOV.U32 R38, RZ, RZ, R46 ;  /* 0x000000ffff267224 */ /* 0x000fe200078e002e */
[----:B------:R-:W-:Y:S01]  /*2e00*/  PRMT R145, RZ, 0x7610, R145 ;  /* 0x00007610ff917816 */ /* 0x000fe20000000091 */
[----:B------:R-:W-:Y:S01]  /*2e10*/  IMAD.WIDE R42, R99, 0x2, R32 ;  /* 0x00000002632a7825 */ /* 0x000fe200078e0220 */
[----:B------:R0:W4:Y:S03]  /*2e20*/  @!P0 LDG.E.U16 R123, [R40.64] ;  /* 0x00000006287b8981 */ /* 0x000126000c1e1500 */
[----:B-1----:R-:W-:Y:S01]  /*2e30*/  IMAD.MOV.U32 R36, RZ, RZ, R51 ;  /* 0x000000ffff247224 */ /* 0x002fe200078e0033 */
[----:B------:R-:W-:Y:S01]  /*2e40*/  PRMT R147, RZ, 0x7610, R147 ;  /* 0x00007610ff937816 */ /* 0x000fe20000000093 */
[----:B0-----:R-:W-:Y:S01]  /*2e50*/  IMAD.MOV.U32 R34, RZ, RZ, R53 ;  /* 0x000000ffff227224 */ /* 0x001fe200078e0035 */
[----:B------:R0:W4:Y:S01]  /*2e60*/  @!P0 LDG.E.U16 R121, [R42.64] ;  /* 0x000000062a798981 */ /* 0x000122000c1e1500 */
[----:B------:R-:W-:-:S02]  /*2e70*/  IMAD.MOV.U32 R37, RZ, RZ, R52 ;  /* 0x000000ffff257224 */ /* 0x000fc400078e0034 */
[----:B------:R-:W-:Y:S01]  /*2e80*/  IMAD.WIDE R52, R99, 0x2, R38 ;  /* 0x0000000263347825 */ /* 0x000fe200078e0226 */
[----:B------:R-:W-:-:S03]  /*2e90*/  PRMT R143, RZ, 0x7610, R143 ;  /* 0x00007610ff8f7816 */ /* 0x000fc6000000008f */
[----:B------:R-:W-:Y:S01]  /*2ea0*/  IMAD.MOV.U32 R40, RZ, RZ, R44 ;  /* 0x000000ffff287224 */ /* 0x000fe200078e002c */
[----:B------:R-:W-:Y:S01]  /*2eb0*/  PRMT R149, RZ, 0x7610, R149 ;  /* 0x00007610ff957816 */ /* 0x000fe20000000095 */
[----:B------:R-:W-:Y:S01]  /*2ec0*/  IMAD.MOV.U32 R41, RZ, RZ, R47 ;  /* 0x000000ffff297224 */ /* 0x000fe200078e002f */
[----:B------:R1:W4:Y:S01]  /*2ed0*/  @!P0 LDG.E.U16 R145, [R52.64] ;  /* 0x0000000634918981 */ /* 0x000322000c1e1500 */
[----:B------:R-:W-:Y:S02]  /*2ee0*/  IMAD.MOV.U32 R35, RZ, RZ, R112 ;  /* 0x000000ffff237224 */ /* 0x000fe400078e0070 */
[----:B------:R-:W-:-:S04]  /*2ef0*/  IMAD.WIDE R46, R99, 0x2, R36 ;  /* 0x00000002632e7825 */ /* 0x000fc800078e0224 */
[----:B0-----:R-:W-:Y:S01]  /*2f00*/  IMAD.MOV.U32 R43, RZ, RZ, R45 ;  /* 0x000000ffff2b7224 */ /* 0x001fe200078e002d */
[----:B------:R-:W-:Y:S01]  /*2f10*/  PRMT R141, RZ, 0x7610, R141 ;  /* 0x00007610ff8d7816 */ /* 0x000fe2000000008d */
[C---:B------:R-:W-:Y:S01]  /*2f20*/  IMAD.WIDE R130, R99.reuse, 0x2, R40 ;  /* 0x0000000263827825 */ /* 0x040fe200078e0228 */
[----:B------:R0:W4:Y:S03]  /*2f30*/  @!P0 LDG.E.U16 R147, [R46.64] ;  /* 0x000000062e938981 */ /* 0x000126000c1e1500 */
[----:B------:R-:W-:Y:S01]  /*2f40*/  IMAD.MOV.U32 R42, RZ, RZ, R22 ;  /* 0x000000ffff2a7224 */ /* 0x000fe200078e0016 */
[----:B------:R0:W4:Y:S01]  /*2f50*/  @!P0 LDG.E.U16 R143, [R130.64] ;  /* 0x00000006828f8981 */ /* 0x000122000c1e1500 */
[----:B------:R-:W-:Y:S01]  /*2f60*/  IMAD.WIDE R44, R99, 0x2, R34 ;  /* 0x00000002632c7825 */ /* 0x000fe200078e0222 */
[----:B------:R-:W-:-:S03]  /*2f70*/  PRMT R155, RZ, 0x7610, R155 ;  /* 0x00007610ff9b7816 */ /* 0x000fc6000000009b */
[----:B------:R-:W-:Y:S01]  /*2f80*/  IMAD.MOV.U32 R49, RZ, RZ, R153 ;  /* 0x000000ffff317224 */ /* 0x000fe200078e0099 */
[----:B------:R-:W-:Y:S01]  /*2f90*/  PRMT R159, RZ, 0x7610, R159 ;  /* 0x00007610ff9f7816 */ /* 0x000fe2000000009f */
[----:B-1----:R-:W-:Y:S01]  /*2fa0*/  IMAD.MOV.U32 R52, RZ, RZ, R134 ;  /* 0x000000ffff347224 */ /* 0x002fe200078e0086 */
[----:B------:R1:W4:Y:S01]  /*2fb0*/  @!P0 LDG.E.U16 R149, [R44.64] ;  /* 0x000000062c958981 */ /* 0x000322000c1e1500 */
[----:B------:R-:W-:Y:S02]  /*2fc0*/  IMAD.MOV.U32 R53, RZ, RZ, R139 ;  /* 0x000000ffff357224 */ /* 0x000fe400078e008b */
[----:B------:R-:W-:-:S04]  /*2fd0*/  IMAD.WIDE R132, R99, 0x2, R42 ;  /* 0x0000000263847825 */ /* 0x000fc800078e022a */
[----:B0-----:R-:W-:Y:S01]  /*2fe0*/  IMAD.MOV.U32 R47, RZ, RZ, R135 ;  /* 0x000000ffff2f7224 */ /* 0x001fe200078e0087 */
[----:B------:R0:W4:Y:S01]  /*2ff0*/  @!P0 LDG.E.U16 R141, [R132.64] ;  /* 0x00000006848d8981 */ /* 0x000122000c1e1500 */
[----:B------:R-:W-:-:S04]  /*3000*/  IMAD.WIDE R134, R99, 0x2, R52 ;  /* 0x0000000263867825 */ /* 0x000fc800078e0234 */
[C---:B------:R-:W-:Y:S01]  /*3010*/  IMAD.WIDE R130, R99.reuse, 0x2, R48 ;  /* 0x0000000263827825 */ /* 0x040fe200078e0230 */
[----:B------:R-:W-:Y:S01]  /*3020*/  PRMT R153, RZ, 0x7610, R153 ;  /* 0x00007610ff997816 */ /* 0x000fe20000000099 */
[----:B------:R0:W4:Y:S02]  /*3030*/  @!P0 LDG.E.U16 R155, [R134.64] ;  /* 0x00000006869b8981 */ /* 0x000124000c1e1500 */
[----:B------:R-:W-:Y:S02]  /*3040*/  IMAD.MOV.U32 R51, RZ, RZ, R151 ;  /* 0x000000ffff337224 */ /* 0x000fe400078e0097 */
[----:B-1----:R-:W-:Y:S02]  /*3050*/  IMAD.MOV.U32 R44, RZ, RZ, R116 ;  /* 0x000000ffff2c7224 */ /* 0x002fe400078e0074 */
[----:B------:R-:W-:Y:S02]  /*3060*/  IMAD.MOV.U32 R45, RZ, RZ, R137 ;  /* 0x000000ffff2d7224 */ /* 0x000fe400078e0089 */
[----:B------:R-:W-:Y:S01]  /*3070*/  IMAD.MOV.U32 R46, RZ, RZ, R114 ;  /* 0x000000ffff2e7224 */ /* 0x000fe200078e0072 */
[----:B------:R-:W-:Y:S01]  /*3080*/  PRMT R157, RZ, 0x7610, R157 ;  /* 0x00007610ff9d7816 */ /* 0x000fe2000000009d */
[C---:B------:R-:W-:Y:S01]  /*3090*/  IMAD.WIDE R136, R99.reuse, 0x2, R44 ;  /* 0x0000000263887825 */ /* 0x040fe200078e022c */
[----:B------:R-:W-:Y:S01]  /*30a0*/  PRMT R151, RZ, 0x7610, R151 ;  /* 0x00007610ff977816 */ /* 0x000fe20000000097 */
[----:B------:R1:W4:Y:S01]  /*30b0*/  @!P0 LDG.E.U16 R159, [R130.64] ;  /* 0x00000006829f8981 */ /* 0x000322000c1e1500 */
[----:B------:R-:W-:Y:S01]  /*30c0*/  PRMT R165, RZ, 0x7610, R165 ;  /* 0x00007610ffa57816 */ /* 0x000fe200000000a5 */
[C---:B0-----:R-:W-:Y:S01]  /*30d0*/  IMAD.WIDE R132, R99.reuse, 0x2, R50 ;  /* 0x0000000263847825 */ /* 0x041fe200078e0232 */
[----:B------:R-:W-:Y:S01]  /*30e0*/  PRMT R169, RZ, 0x7610, R169 ;  /* 0x00007610ffa97816 */ /* 0x000fe200000000a9 */
[----:B------:R0:W4:Y:S02]  /*30f0*/  @!P0 LDG.E.U16 R153, [R136.64] ;  /* 0x0000000688998981 */ /* 0x000124000c1e1500 */
[C---:B------:R-:W-:Y:S01]  /*3100*/  IMAD.WIDE R138, R99.reuse, 0x2, R46 ;  /* 0x00000002638a7825 */ /* 0x040fe200078e022e */
[----:B------:R-:W-:Y:S01]  /*3110*/  PRMT R163, RZ, 0x7610, R163 ;  /* 0x00007610ffa37816 */ /* 0x000fe200000000a3 */
[----:B------:R0:W4:Y:S02]  /*3120*/  @!P0 LDG.E.U16 R157, [R132.64] ;  /* 0x00000006849d8981 */ /* 0x000124000c1e1500 */
[C---:B------:R-:W-:Y:S01]  /*3130*/  IMAD.WIDE R134, R99.reuse, 0x2, R60 ;  /* 0x0000000263867825 */ /* 0x040fe200078e023c */
[----:B------:R-:W-:Y:S01]  /*3140*/  PRMT R167, RZ, 0x7610, R167 ;  /* 0x00007610ffa77816 */ /* 0x000fe200000000a7 */
[----:B------:R0:W4:Y:S02]  /*3150*/  @!P0 LDG.E.U16 R151, [R138.64] ;  /* 0x000000068a978981 */ /* 0x000124000c1e1500 */
[C---:B-1----:R-:W-:Y:S01]  /*3160*/  IMAD.WIDE R130, R99.reuse, 0x2, R56 ;  /* 0x0000000263827825 */ /* 0x042fe200078e0238 */
        /* <DEDUP_REMOVED lines=14> */
[----:B------:R1:W4:Y:S02]  /*3250*/  @!P0 LDG.E.U16 R161, [R138.64] ;  /* 0x000000068aa18981 */ /* 0x000324000c1e1500 */
[C---:B0-----:R-:W-:Y:S01]  /*3260*/  IMAD.WIDE R130, R99.reuse, 0x2, R70 ;  /* 0x0000000263827825 */ /* 0x041fe200078e0246 */
[----:B------:R-:W-:Y:S01]  /*3270*/  PRMT R181, RZ, 0x7610, R181 ;  /* 0x00007610ffb57816 */ /* 0x000fe200000000b5 */
[----:B------:R0:W4:Y:S02]  /*3280*/  @!P0 LDG.E.U16 R175, [R134.64] ;  /* 0x0000000686af8981 */ /* 0x000124000c1e1500 */
[----:B------:R-:W-:Y:S01]  /*3290*/  IMAD.MOV.U32 R116, RZ, RZ, R104 ;  /* 0x000000ffff747224 */ /* 0x000fe200078e0068 */
[----:B------:R-:W-:Y:S01]  /*32a0*/  PRMT R189, RZ, 0x7610, R189 ;  /* 0x00007610ffbd7816 */ /* 0x000fe200000000bd */
[C---:B------:R-:W-:Y:S01]  /*32b0*/  IMAD.WIDE R136, R99.reuse, 0x2, R66 ;  /* 0x0000000263887825 */ /* 0x040fe200078e0242 */
[----:B------:R0:W4:Y:S03]  /*32c0*/  @!P0 LDG.E.U16 R179, [R130.64] ;  /* 0x0000000682b38981 */ /* 0x000126000c1e1500 */
[C---:B------:R-:W-:Y:S01]  /*32d0*/  IMAD.WIDE R132, R99.reuse, 0x2, R72 ;  /* 0x0000000263847825 */ /* 0x040fe200078e0248 */
[----:B------:R0:W4:Y:S03]  /*32e0*/  @!P0 LDG.E.U16 R173, [R136.64] ;  /* 0x0000000688ad8981 */ /* 0x000126000c1e1500 */
[C---:B-1----:R-:W-:Y:S01]  /*32f0*/  IMAD.WIDE R138, R99.reuse, 0x2, R68 ;  /* 0x00000002638a7825 */ /* 0x042fe200078e0244 */
[----:B------:R1:W4:Y:S03]  /*3300*/  @!P0 LDG.E.U16 R187, [R132.64] ;  /* 0x0000000684bb8981 */ /* 0x000326000c1e1500 */
[C---:B0-----:R-:W-:Y:S01]  /*3310*/  IMAD.WIDE R134, R99.reuse, 0x2, R76 ;  /* 0x0000000263867825 */ /* 0x041fe200078e024c */
[----:B------:R-:W-:Y:S01]  /*3320*/  PRMT R183, RZ, 0x7610, R183 ;  /* 0x00007610ffb77816 */ /* 0x000fe200000000b7 */
[----:B------:R0:W4:Y:S02]  /*3330*/  @!P0 LDG.E.U16 R171, [R138.64] ;  /* 0x000000068aab8981 */ /* 0x000124000c1e1500 */
[----:B------:R-:W-:Y:S01]  /*3340*/  IMAD.WIDE R130, R99, 0x2, R116 ;  /* 0x0000000263827825 */ /* 0x000fe200078e0274 */
[----:B------:R-:W-:Y:S01]  /*3350*/  PRMT R191, RZ, 0x7610, R191 ;  /* 0x00007610ffbf7816 */ /* 0x000fe200000000bf */
[----:B------:R0:W4:Y:S02]  /*3360*/  @!P0 LDG.E.U16 R181, [R134.64] ;  /* 0x0000000686b58981 */ /* 0x000124000c1e1500 */
[----:B------:R-:W-:-:S02]  /*3370*/  IMAD.MOV.U32 R114, RZ, RZ, R106 ;  /* 0x000000ffff727224 */ /* 0x000fc400078e006a */
[----:B------:R-:W-:Y:S01]  /*3380*/  IMAD.MOV.U32 R112, RZ, RZ, R102 ;  /* 0x000000ffff707224 */ /* 0x000fe200078e0066 */
[----:B------:R0:W4:Y:S01]  /*3390*/  @!P0 LDG.E.U16 R189, [R130.64] ;  /* 0x0000000682bd8981 */ /* 0x000122000c1e1500 */
[C---:B------:R-:W-:Y:S01]  /*33a0*/  IMAD.WIDE R136, R99.reuse, 0x2, R78 ;  /* 0x0000000263887825 */ /* 0x040fe200078e024e */
[----:B------:R-:W-:Y:S02]  /*33b0*/  PRMT R177, RZ, 0x7610, R177 ;  /* 0x00007610ffb17816 */ /* 0x000fe400000000b1 */
[----:B------:R-:W-:Y:S01]  /*33c0*/  PRMT R185, RZ, 0x7610, R185 ;  /* 0x00007610ffb97816 */ /* 0x000fe200000000b9 */
[C---:B-1----:R-:W-:Y:S01]  /*33d0*/  IMAD.WIDE R132, R99.reuse, 0x2, R114 ;  /* 0x0000000263847825 */ /* 0x042fe200078e0272 */
[----:B------:R-:W-:Y:S01]  /*33e0*/  PRMT R193, RZ, 0x7610, R193 ;  /* 0x00007610ffc17816 */ /* 0x000fe200000000c1 */
[----:B------:R-:W4:Y:S02]  /*33f0*/  @!P0 LDG.E.U16 R183, [R136.64] ;  /* 0x0000000688b78981 */ /* 0x000f24000c1e1500 */
[----:B0-----:R-:W-:-:S02]  /*3400*/  IMAD.WIDE R138, R99, 0x2, R74 ;  /* 0x00000002638a7825 */ /* 0x001fc400078e024a */
[----:B------:R-:W4:Y:S02]  /*3410*/  @!P0 LDG.E.U16 R191, [R132.64] ;  /* 0x0000000684bf8981 */ /* 0x000f24000c1e1500 */
[C---:B------:R-:W-:Y:S02]  /*3420*/  IMAD.WIDE R134, R99.reuse, 0x2, R118 ;  /* 0x0000000263867825 */ /* 0x040fe400078e0276 */
[----:B------:R-:W4:Y:S02]  /*3430*/  @!P0 LDG.E.U16 R177, [R138.64] ;  /* 0x000000068ab18981 */ /* 0x000f24000c1e1500 */
[----:B------:R-:W-:Y:S02]  /*3440*/  IMAD.WIDE R130, R99, 0x2, R112 ;  /* 0x0000000263827825 */ /* 0x000fe400078e0270 */
[----:B------:R-:W4:Y:S04]  /*3450*/  @!P0 LDG.E.U16 R185, [R134.64] ;  /* 0x0000000686b98981 */ /* 0x000f28000c1e1500 */
[----:B------:R-:W4:Y:S04]  /*3460*/  @!P0 LDG.E.U16 R193, [R130.64] ;  /* 0x0000000682c18981 */ /* 0x000f28000c1e1500 */
[----:B--2---:R-:W-:Y:S04]  /*3470*/  STS.U16 [R86+0x4000], R13 ;  /* 0x0040000d56007388 */ /* 0x004fe80000000400 */
[----:B---3--:R-:W-:Y:S04]  /*3480*/  STS.U16 [R86+0x4200], R11 ;  /* 0x0042000b56007388 */ /* 0x008fe80000000400 */
[----:B-----5:R-:W-:Y:S04]  /*3490*/  STS.U16 [R86+0x4400], R9 ;  /* 0x0044000956007388 */ /* 0x020fe80000000400 */
[----:B------:R-:W-:Y:S04]  /*34a0*/  STS.U16 [R86+0x4600], R15 ;  /* 0x0046000f56007388 */ /* 0x000fe80000000400 */
[----:B------:R-:W-:Y:S04]  /*34b0*/  STS.U16 [R86+0x4800], R23 ;  /* 0x0048001756007388 */ /* 0x000fe80000000400 */
[----:B------:R-:W-:Y:S04]  /*34c0*/  STS.U16 [R86+0x4a00], R21 ;  /* 0x004a001556007388 */ /* 0x000fe80000000400 */
[----:B------:R-:W-:Y:S04]  /*34d0*/  STS.U16 [R86+0x4c00], R19 ;  /* 0x004c001356007388 */ /* 0x000fe80000000400 */
[----:B------:R-:W-:Y:S04]  /*34e0*/  STS.U16 [R86+0x4e00], R17 ;  /* 0x004e001156007388 */ /* 0x000fe80000000400 */
[----:B----4-:R-:W-:Y:S04]  /*34f0*/  STS.U16 [R84+0x800], R129 ;  /* 0x0008008154007388 */ /* 0x010fe80000000400 */
[----:B------:R-:W-:Y:S04]  /*3500*/  STS.U16 [R84], R121 ;  /* 0x0000007954007388 */ /* 0x000fe80000000400 */
[----:B------:R-:W-:Y:S04]  /*3510*/  STS.U16 [R84+0x1000], R147 ;  /* 0x0010009354007388 */ /* 0x000fe80000000400 */
        /* <DEDUP_REMOVED lines=29> */
[----:B------:R-:W-:Y:S06]  /*36f0*/  BAR.SYNC.DEFER_BLOCKING 0x0 ;  /* 0x0000000000007b1d */ /* 0x000fec0000010000 */
[----:B------:R-:W-:Y:S04]  /*3700*/  LDSM.16.MT88.4 R20, [R90+0x4000] ;  /* 0x004000005a14783b */ /* 0x000fe80000004200 */
[----:B------:R-:W0:Y:S04]  /*3710*/  LDSM.16.M88.4 R8, [R88] ;  /* 0x000000005808783b */ /* 0x000e280000000200 */
[----:B------:R-:W1:Y:S04]  /*3720*/  LDSM.16.MT88.4 R12, [R90+0x4200] ;  /* 0x004200005a0c783b */ /* 0x000e680000004200 */
[----:B------:R-:W-:Y:S01]  /*3730*/  LDSM.16.MT88.4 R16, [R90+0x4400] ;  /* 0x004400005a10783b */ /* 0x000fe20000004200 */
[----:B0-----:R-:W-:Y:S03]  /*3740*/  HMMA.16816.F32.BF16 R20, R20, R8, R4 ;  /* 0x000000081414723c */ /* 0x001fe60000041804 */
[----:B------:R-:W0:Y:S11]  /*3750*/  LDSM.16.M88.4 R4, [R98] ;  /* 0x000000006204783b */ /* 0x000e360000000200 */
[----:B------:R-:W-:Y:S10]  /*3760*/  @!UPT UIADD3 URZ, URZ, URZ, URZ ;  /* 0x0000003f3f3ff290 */ /* 0x000ff4000fffe03f */
[----:B-1----:R-:W-:Y:S01]  /*3770*/  HMMA.16816.F32.BF16 R20, R12, R10, R20 ;  /* 0x0000000a0c14723c */ /* 0x002fe20000041814 */
[----:B------:R-:W1:Y:S04]  /*3780*/  LDSM.16.MT88.4 R12, [R90+0x4600] ;  /* 0x004600005a0c783b */ /* 0x000e680000004200 */
[----:B------:R-:W-:Y:S11]  /*3790*/  LDSM.16.M88.4 R8, [R88+0x80] ;  /* 0x000080005808783b */ /* 0x000ff60000000200 */
[----:B------:R-:W-:Y:S08]  /*37a0*/  @!UPT UIADD3 URZ, URZ, URZ, URZ ;  /* 0x0000003f3f3ff290 */ /* 0x000ff0000fffe03f */
[----:B0-----:R-:W-:Y:S01]  /*37b0*/  HMMA.16816.F32.BF16 R20, R16, R4, R20 ;  /* 0x000000041014723c */ /* 0x001fe20000041814 */
[----:B------:R-:W0:Y:S11]  /*37c0*/  LDSM.16.MT88.4 R16, [R90+0x4800] ;  /* 0x004800005a10783b */ /* 0x000e360000004200 */
[----:B------:R-:W-:Y:S11]  /*37d0*/  @!UPT UIADD3 URZ, URZ, URZ, URZ ;  /* 0x0000003f3f3ff290 */ /* 0x000ff6000fffe03f */
[----:B------:R-:W-:Y:S01]  /*37e0*/  @!UPT UIADD3 URZ, URZ, URZ, URZ ;  /* 0x0000003f3f3ff290 */ /* 0x000fe2000fffe03f */
[----:B-1----:R-:W-:Y:S01]  /*37f0*/  HMMA.16816.F32.BF16 R12, R12, R6, R20 ;  /* 0x000000060c0c723c */ /* 0x002fe20000041814 */
[----:B------:R-:W1:Y:S04]  /*3800*/  LDSM.16.MT88.4 R4, [R90+0x4a00] ;  /* 0x004a00005a04783b */ /* 0x000e680000004200 */
[----:B------:R-:W-:Y:S11]  /*3810*/  LDSM.16.MT88.4 R20, [R90+0x4c00] ;  /* 0x004c00005a14783b */ /* 0x000ff60000004200 */
[----:B------:R-:W-:Y:S08]  /*3820*/  @!UPT UIADD3 URZ, URZ, URZ, URZ ;  /* 0x0000003f3f3ff290 */ /* 0x000ff0000fffe03f */
[----:B0-----:R-:W-:Y:S01]  /*3830*/  HMMA.16816.F32.BF16 R12, R16, R8, R12 ;  /* 0x00000008100c723c */ /* 0x001fe2000004180c */
[----:B------:R-:W0:Y:S11]  /*3840*/  LDSM.16.M88.4 R16, [R98+0x80] ;  /* 0x000080006210783b */ /* 0x000e360000000200 */
[----:B------:R-:W-:Y:S11]  /*3850*/  @!UPT UIADD3 URZ, URZ, URZ, URZ ;  /* 0x0000003f3f3ff290 */ /* 0x000ff6000fffe03f */
[----:B------:R-:W-:Y:S01]  /*3860*/  @!UPT UIADD3 URZ, URZ, URZ, URZ ;  /* 0x0000003f3f3ff290 */ /* 0x000fe2000fffe03f */
[----:B-1----:R-:W-:Y:S01]  /*3870*/  HMMA.16816.F32.BF16 R4, R4, R10, R12 ;  /* 0x0000000a0404723c */ /* 0x002fe2000004180c */
[----:B------:R-:W1:Y:S01]  /*3880*/  LDSM.16.MT88.4 R8, [R90+0x4e00] ;  /* 0x004e00005a08783b */ /* 0x000e620000004200 */
[----:B------:R-:W-:-:S04]  /*3890*/  IADD3 R100, R100, -0x1, RZ ;  /* 0xffffffff64647810 */ /* 0x000fc80007ffe0ff */
[----:B------:R-:W-:Y:S11]  /*38a0*/  ISETP.NE.U32.AND P0, PT, R100, RZ, PT ;  /* 0x000000ff6400720c */ /* 0x000ff60003f05070 */
[----:B------:R-:W-:Y:S07]  /*38b0*/  @!UPT UIADD3 URZ, URZ, URZ, URZ ;  /* 0x0000003f3f3ff290 */ /* 0x000fee000fffe03f */
[----:B0-----:R-:W-:Y:S01]  /*38c0*/  HMMA.16816.F32.BF16 R4, R20, R16, R4 ;  /* 0x000000101404723c */ /* 0x001fe20000041804 */
[----:B------:R-:W-:Y:S01]  /*38d0*/  IMAD.WIDE R114, R95, 0x2, R114 ;  /* 0x000000025f727825 */ /* 0x000fe200078e0272 */
[----:B------:R-:W-:-:S03]  /*38e0*/  UIADD3 UR4, UR4, -0x80, URZ ;  /* 0xffffff8004047890 */ /* 0x000fc6000fffe03f */
[----:B------:R-:W-:-:S04]  /*38f0*/  IMAD.WIDE R112, R95, 0x2, R112 ;  /* 0x000000025f707825 */ /* 0x000fc800078e0270 */
[----:B------:R-:W-:-:S04]  /*3900*/  IMAD.WIDE R116, R95, 0x2, R116 ;  /* 0x000000025f747825 */ /* 0x000fc800078e0274 */
[----:B------:R-:W-:-:S04]  /*3910*/  IMAD.WIDE R48, R95, 0x2, R48 ;  /* 0x000000025f307825 */ /* 0x000fc800078e0230 */
[----:B------:R-:W-:-:S04]  /*3920*/  IMAD.WIDE R52, R95, 0x2, R52 ;  /* 0x000000025f347825 */ /* 0x000fc800078e0234 */
[----:B------:R-:W-:-:S04]  /*3930*/  IMAD.WIDE R44, R95, 0x2, R44 ;  /* 0x000000025f2c7825 */ /* 0x000fc800078e022c */
[C---:B------:R-:W-:Y:S01]  /*3940*/  IMAD.WIDE R46, R95.reuse, 0x2, R46 ;  /* 0x000000025f2e7825 */ /* 0x040fe200078e022e */
[----:B-1----:R-:W-:Y:S03]  /*3950*/  HMMA.16816.F32.BF16 R4, R8, R18, R4 ;  /* 0x000000120804723c */ /* 0x002fe60000041804 */
[----:B------:R-:W-:Y:S01]  /*3960*/  IMAD.WIDE R40, R95, 0x2, R40 ;  /* 0x000000025f287825 */ /* 0x000fe200078e0228 */
[----:B------:R-:W-:-:S03]  /*3970*/  MOV R106, R114 ;  /* 0x00000072006a7202 */ /* 0x000fc60000000f00 */
[----:B------:R-:W-:-:S04]  /*3980*/  IMAD.WIDE R50, R95, 0x2, R50 ;  /* 0x000000025f327825 */ /* 0x000fc800078e0232 */
        /* <DEDUP_REMOVED lines=9> */
[----:B------:R-:W-:Y:S02]  /*3a20*/  IMAD.MOV.U32 R102, RZ, RZ, R112 ;  /* 0x000000ffff667224 */ /* 0x000fe400078e0070 */
[----:B------:R-:W-:Y:S02]  /*3a30*/  IMAD.MOV.U32 R104, RZ, RZ, R116 ;  /* 0x000000ffff687224 */ /* 0x000fe400078e0074 */
[----:B------:R-:W-:Y:S02]  /*3a40*/  IMAD.MOV.U32 R153, RZ, RZ, R49 ;  /* 0x000000ffff997224 */ /* 0x000fe400078e0031 */
[----:B------:R-:W-:Y:S02]  /*3a50*/  IMAD.MOV.U32 R134, RZ, RZ, R52 ;  /* 0x000000ffff867224 */ /* 0x000fe400078e0034 */
[----:B------:R-:W-:Y:S02]  /*3a60*/  IMAD.MOV.U32 R137, RZ, RZ, R45 ;  /* 0x000000ffff897224 */ /* 0x000fe400078e002d */
[----:B------:R-:W-:Y:S01]  /*3a70*/  IMAD.MOV.U32 R135, RZ, RZ, R47 ;  /* 0x000000ffff877224 */ /* 0x000fe200078e002f */
[----:B------:R-:W-:Y:S01]  /*3a80*/  MOV R47, R41 ;  /* 0x00000029002f7202 */ /* 0x000fe20000000f00 */
[----:B------:R-:W-:-:S02]  /*3a90*/  IMAD.MOV.U32 R151, RZ, RZ, R51 ;  /* 0x000000ffff977224 */ /* 0x000fc400078e0033 */
[----:B------:R-:W-:Y:S02]  /*3aa0*/  IMAD.MOV.U32 R139, RZ, RZ, R53 ;  /* 0x000000ffff8b7224 */ /* 0x000fe400078e0035 */
[----:B------:R-:W-:Y:S02]  /*3ab0*/  IMAD.MOV.U32 R116, RZ, RZ, R44 ;  /* 0x000000ffff747224 */ /* 0x000fe400078e002c */
[----:B------:R-:W-:Y:S02]  /*3ac0*/  IMAD.MOV.U32 R114, RZ, RZ, R46 ;  /* 0x000000ffff727224 */ /* 0x000fe400078e002e */
[----:B------:R-:W-:Y:S02]  /*3ad0*/  IMAD.MOV.U32 R112, RZ, RZ, R35 ;  /* 0x000000ffff707224 */ /* 0x000fe400078e0023 */
[----:B------:R-:W-:Y:S02]  /*3ae0*/  IMAD.MOV.U32 R52, RZ, RZ, R37 ;  /* 0x000000ffff347224 */ /* 0x000fe400078e0025 */
[----:B------:R-:W-:-:S02]  /*3af0*/  IMAD.MOV.U32 R49, RZ, RZ, R39 ;  /* 0x000000ffff317224 */ /* 0x000fc400078e0027 */
[----:B------:R-:W-:Y:S02]  /*3b00*/  IMAD.MOV.U32 R45, RZ, RZ, R43 ;  /* 0x000000ffff2d7224 */ /* 0x000fe400078e002b */
        /* <DEDUP_REMOVED lines=19> */
[----:B------:R-:W-:-:S02]  /*3c40*/  IMAD.MOV.U32 R20, RZ, RZ, R24 ;  /* 0x000000ffff147224 */ /* 0x000fc400078e0018 */
[----:B------:R-:W-:Y:S02]  /*3c50*/  IMAD.MOV.U32 R43, RZ, RZ, R25 ;  /* 0x000000ffff2b7224 */ /* 0x000fe400078e0019 */
[----:B------:R-:W-:Y:S02]  /*3c60*/  IMAD.MOV.U32 R14, RZ, RZ, R26 ;  /* 0x000000ffff0e7224 */ /* 0x000fe400078e001a */
[----:B------:R-:W-:Y:S02]  /*3c70*/  IMAD.MOV.U32 R41, RZ, RZ, R27 ;  /* 0x000000ffff297224 */ /* 0x000fe400078e001b */
[----:B------:R-:W-:Y:S02]  /*3c80*/  IMAD.MOV.U32 R12, RZ, RZ, R28 ;  /* 0x000000ffff0c7224 */ /* 0x000fe400078e001c */
[----:B------:R-:W-:Y:S02]  /*3c90*/  IMAD.MOV.U32 R39, RZ, RZ, R29 ;  /* 0x000000ffff277224 */ /* 0x000fe400078e001d */
[----:B------:R-:W-:-:S04]  /*3ca0*/  IMAD.WIDE R2, R97, 0x2, R2 ;  /* 0x0000000261027825 */ /* 0x000fc800078e0202 */
[----:B------:R-:W-:Y:S02]  /*3cb0*/  IMAD.MOV.U32 R10, RZ, RZ, R30 ;  /* 0x000000ffff0a7224 */ /* 0x000fe400078e001e */
[----:B------:R-:W-:Y:S02]  /*3cc0*/  IMAD.MOV.U32 R37, RZ, RZ, R31 ;  /* 0x000000ffff257224 */ /* 0x000fe400078e001f */
[----:B------:R-:W-:Y:S02]  /*3cd0*/  IMAD.MOV.U32 R8, RZ, RZ, R32 ;  /* 0x000000ffff087224 */ /* 0x000fe400078e0020 */
[----:B------:R-:W-:Y:S01]  /*3ce0*/  IMAD.MOV.U32 R35, RZ, RZ, R33 ;  /* 0x000000ffff237224 */ /* 0x000fe200078e0021 */
[----:B------:R-:W-:Y:S01]  /*3cf0*/  @!P0 CALL.REL.NOINC `(.L_x_1) ;  /* 0x0000001000008944 */ /* 0x000fe20003c00000 */
[----:B------:R-:W-:Y:S05]  /*3d00*/  BRA `(.L_x_2) ;  /* 0xffffed5000007947 */ /* 0x000fea000383ffff */
.L_x_1:
[----:B------:R-:W-:Y:S02]  /*3d10*/  F2FP.BF16.PACK_AB R6, R7, R6 ;  /* 0x000000060706723e */ /* 0x000fe400000010ff */
[----:B------:R-:W-:Y:S02]  /*3d20*/  F2FP.BF16.PACK_AB R4, R5, R4 ;  /* 0x000000040504723e */ /* 0x000fe400000010ff */
.L_x_0:
[----:B------:R-:W-:Y:S01]  /*3d30*/  BAR.SYNC.DEFER_BLOCKING 0x0 ;  /* 0x0000000000007b1d */ /* 0x000fe20000010000 */
[----:B------:R-:W-:Y:S01]  /*3d40*/  IMAD.SHL.U32 R2, R89, 0x4, RZ ;  /* 0x0000000459027824 */ /* 0x000fe200078e00ff */
[----:B------:R-:W-:Y:S01]  /*3d50*/  SHF.R.U32.HI R3, RZ, 0x5, R89 ;  /* 0x00000005ff037819 */ /* 0x000fe20000011659 */
[----:B------:R-:W-:Y:S01]  /*3d60*/  IMAD.IADD R85, R0, 0x1, R85 ;  /* 0x0000000100557824 */ /* 0x000fe200078e0255 */
[----:B------:R-:W-:-:S02]  /*3d70*/  PRMT R7, R4, 0x7610, R7 ;  /* 0x0000761004077816 */ /* 0x000fc40000000007 */
[----:B------:R-:W-:Y:S02]  /*3d80*/  LOP3.LUT R8, R2, 0x82, R3, 0xc8, !PT ;  /* 0x0000008202087812 */ /* 0x000fe400078ec803 */
[----:B------:R-:W-:Y:S02]  /*3d90*/  LOP3.LUT R3, R80, 0x1c, R89, 0xf8, !PT ;  /* 0x0000001c50037812 */ /* 0x000fe400078ef859 */
[----:B------:R-:W-:Y:S01]  /*3da0*/  PRMT R9, R4, 0x7632, R9 ;  /* 0x0000763204097816 */ /* 0x000fe20000000009 */
[----:B------:R-:W-:Y:S01]  /*3db0*/  IMAD R8, R87, 0x2, R8 ;  /* 0x0000000257087824 */ /* 0x000fe200078e0208 */
[C---:B------:R-:W-:Y:S02]  /*3dc0*/  PRMT R10, R6.reuse, 0x7610, R10 ;  /* 0x00007610060a7816 */ /* 0x040fe4000000000a */
[----:B------:R-:W-:Y:S02]  /*3dd0*/  PRMT R12, R6, 0x7632, R12 ;  /* 0x00007632060c7816 */ /* 0x000fe4000000000c */
[----:B------:R-:W-:-:S02]  /*3de0*/  LOP3.LUT R8, R8, R3, RZ, 0xfc, !PT ;  /* 0x0000000308087212 */ /* 0x000fc400078efcff */
[----:B------:R-:W-:Y:S02]  /*3df0*/  LOP3.LUT R81, R81, 0x600, RZ, 0xc0, !PT ;  /* 0x0000060051517812 */ /* 0x000fe400078ec0ff */
[C---:B------:R-:W-:Y:S02]  /*3e00*/  LOP3.LUT R4, R8.reuse, 0x40, RZ, 0x3c, !PT ;  /* 0x0000004008047812 */ /* 0x040fe400078e3cff */
[C---:B------:R-:W-:Y:S02]  /*3e10*/  LOP3.LUT R5, R8.reuse, 0x20, RZ, 0x3c, !PT ;  /* 0x0000002008057812 */ /* 0x040fe400078e3cff */
[----:B------:R-:W-:Y:S01]  /*3e20*/  LOP3.LUT R6, R8, 0x60, RZ, 0x3c, !PT ;  /* 0x0000006008067812 */ /* 0x000fe200078e3cff */
[----:B------:R0:W-:Y:S01]  /*3e30*/  STS.U16 [R8], R7 ;  /* 0x0000000708007388 */ /* 0x0001e20000000400 */
[----:B------:R-:W-:Y:S02]  /*3e40*/  LOP3.LUT R2, R81, 0x7c, R2, 0xf8, !PT ;  /* 0x0000007c51027812 */ /* 0x000fe400078ef802 */
[----:B------:R-:W-:Y:S01]  /*3e50*/  ISETP.GE.AND P0, PT, R82, c[0x0][0x178], PT ;  /* 0x00005e0052007a0c */ /* 0x000fe20003f06270 */
[----:B------:R1:W-:Y:S01]  /*3e60*/  STS.U16 [R4+0x400], R9 ;  /* 0x0004000904007388 */ /* 0x0003e20000000400 */
[----:B------:R-:W-:Y:S01]  /*3e70*/  LOP3.LUT R89, R2, 0xe0, R89, 0x78, !PT ;  /* 0x000000e002597812 */ /* 0x000fe200078e7859 */
[----:B------:R-:W-:Y:S01]  /*3e80*/  IMAD R82, R82, c[0x0][0x194], RZ ;  /* 0x0000650052527a24 */ /* 0x000fe200078e02ff */
[C---:B------:R-:W-:Y:S01]  /*3e90*/  LOP3.LUT R3, R0.reuse, R83, RZ, 0xfc, !PT ;  /* 0x0000005300037212 */ /* 0x040fe200078efcff */
[----:B------:R-:W-:Y:S01]  /*3ea0*/  STS.U16 [R5+0x200], R10 ;  /* 0x0002000a05007388 */ /* 0x000fe20000000400 */
[----:B------:R-:W-:-:S02]  /*3eb0*/  LOP3.LUT R2, R0, 0x20, R83, 0xfe, !PT ;  /* 0x0000002000027812 */ /* 0x000fc400078efe53 */
[----:B------:R-:W-:Y:S01]  /*3ec0*/  LOP3.LUT R0, R0, 0x10, R83, 0xfe, !PT ;  /* 0x0000001000007812 */ /* 0x000fe200078efe53 */
[----:B------:R2:W-:Y:S04]  /*3ed0*/  STS.U16 [R6+0x600], R12 ;  /* 0x0006000c06007388 */ /* 0x0005e80000000400 */
[----:B------:R-:W-:Y:S01]  /*3ee0*/  BAR.SYNC.DEFER_BLOCKING 0x0 ;  /* 0x0000000000007b1d */ /* 0x000fe20000010000 */
[C---:B------:R-:W-:Y:S01]  /*3ef0*/  ISETP.LT.AND P3, PT, R3.reuse, c[0x0][0x17c], !P0 ;  /* 0x00005f0003007a0c */ /* 0x040fe20004761270 */
[----:B------:R-:W-:Y:S01]  /*3f00*/  IMAD R3, R3, c[0x0][0x198], RZ ;  /* 0x0000660003037a24 */ /* 0x000fe200078e02ff */
[C---:B------:R-:W-:Y:S01]  /*3f10*/  ISETP.LT.AND P2, PT, R0.reuse, c[0x0][0x17c], !P0 ;  /* 0x00005f0000007a0c */ /* 0x040fe20004741270 */
[----:B------:R-:W-:Y:S01]  /*3f20*/  IMAD R0, R0, c[0x0][0x198], RZ ;  /* 0x0000660000007a24 */ /* 0x000fe200078e02ff */
[----:B0-----:R-:W-:Y:S01]  /*3f30*/  LEA R8, P4, R82, c[0x0][0x170], 0x1 ;  /* 0x00005c0052087a11 */ /* 0x001fe200078808ff */
[C---:B------:R-:W-:Y:S01]  /*3f40*/  IMAD R7, R2.reuse, c[0x0][0x198], RZ ;  /* 0x0000660002077a24 */ /* 0x040fe200078e02ff */
[----:B------:R-:W-:Y:S01]  /*3f50*/  ISETP.LT.AND P1, PT, R2, c[0x0][0x17c], !P0 ;  /* 0x00005f0002007a0c */ /* 0x000fe20004721270 */
[----:B-1----:R-:W-:Y:S01]  /*3f60*/  IMAD R9, R85, c[0x0][0x198], RZ ;  /* 0x0000660055097a24 */ /* 0x002fe200078e02ff */
[----:B------:R-:W-:-:S02]  /*3f70*/  LEA.HI.X.SX32 R82, R82, c[0x0][0x174], 0x1, P4 ;  /* 0x00005d0052527a11 */ /* 0x000fc400020f0eff */
[----:B------:R-:W-:Y:S02]  /*3f80*/  ISETP.LT.AND P0, PT, R85, c[0x0][0x17c], !P0 ;  /* 0x00005f0055007a0c */ /* 0x000fe40004701270 */
[-C--:B------:R-:W-:Y:S02]  /*3f90*/  LEA R2, P4, R3, R8.reuse, 0x1 ;  /* 0x0000000803027211 */ /* 0x080fe400078808ff */
[CC--:B------:R-:W-:Y:S02]  /*3fa0*/  LEA R4, P6, R0.reuse, R8.reuse, 0x1 ;  /* 0x0000000800047211 */ /* 0x0c0fe400078c08ff */
[----:B--2---:R-:W-:Y:S02]  /*3fb0*/  LEA R6, P5, R7, R8, 0x1 ;  /* 0x0000000807067211 */ /* 0x004fe400078a08ff */
[-C--:B------:R-:W-:Y:S02]  /*3fc0*/  LEA.HI.X.SX32 R3, R3, R82.reuse, 0x1, P4 ;  /* 0x0000005203037211 */ /* 0x080fe400020f0eff */
[----:B------:R-:W-:-:S02]  /*3fd0*/  LEA.HI.X.SX32 R5, R0, R82, 0x1, P6 ;  /* 0x0000005200057211 */ /* 0x000fc400030f0eff */
[----:B------:R-:W-:Y:S01]  /*3fe0*/  LEA.HI.X.SX32 R7, R7, R82, 0x1, P5 ;  /* 0x0000005207077211 */ /* 0x000fe200028f0eff */
[----:B------:R-:W0:Y:S01]  /*3ff0*/  LDS R11, [R89] ;  /* 0x00000000590b7984 */ /* 0x000e220000000800 */
[----:B------:R-:W-:-:S03]  /*4000*/  LEA R8, P4, R9, R8, 0x1 ;  /* 0x0000000809087211 */ /* 0x000fc600078808ff */
[----:B------:R-:W1:Y:S01]  /*4010*/  LDS R13, [R89+0x100] ;  /* 0x00010000590d7984 */ /* 0x000e620000000800 */
[----:B------:R-:W-:Y:S02]  /*4020*/  LEA.HI.X.SX32 R9, R9, R82, 0x1, P4 ;  /* 0x0000005209097211 */ /* 0x000fe400020f0eff */
[----:B0-----:R-:W-:Y:S01]  /*4030*/  PRMT R0, R11, 0x7632, R0 ;  /* 0x000076320b007816 */ /* 0x001fe20000000000 */
[----:B------:R0:W-:Y:S04]  /*4040*/  @P3 STG.E.U16 [R2.64], R11 ;  /* 0x0000000b02003986 */ /* 0x0001e8000c101506 */
[----:B------:R0:W-:Y:S04]  /*4050*/  @P2 STG.E.U16 [R4.64], R0 ;  /* 0x0000000004002986 */ /* 0x0001e8000c101506 */
[----:B-1----:R0:W-:Y:S01]  /*4060*/  @P1 STG.E.U16 [R6.64], R13 ;  /* 0x0000000d06001986 */ /* 0x0021e2000c101506 */
[----:B------:R-:W-:Y:S05]  /*4070*/  @!P0 EXIT ;  /* 0x000000000000894d */ /* 0x000fea0003800000 */
[----:B0-----:R-:W-:-:S05]  /*4080*/  PRMT R4, R13, 0x7632, R4 ;  /* 0x000076320d047816 */ /* 0x001fca0000000004 */
[----:B------:R-:W-:Y:S01]  /*4090*/  STG.E.U16 [R8.64], R4 ;  /* 0x0000000408007986 */ /* 0x000fe2000c101506 */
[----:B------:R-:W-:Y:S05]  /*40a0*/  EXIT ;  /* 0x000000000000794d */ /* 0x000fea0003800000 */
.L_x_3:
[----:B------:R-:W-:-:S00]  /*40b0*/  BRA `(.L_x_3) ;  /* 0xfffffff000007947 */ /* 0x000fc0000383ffff */
[----:B------:R-:W-:-:S00]  /*40c0*/  NOP ;  /* 0x0000000000007918 */ /* 0x000fc00000000000 */
        /* <DEDUP_REMOVED lines=11> */
.L_x_4:


//--------------------- .nv.shared.matmul_kernel  --------------------------
	.section	.nv.shared.matmul_kernel,"aw",@nobits
	.sectionflags	@""
	.align	16
